//
// Generated by NVIDIA NVVM Compiler
//
// Compiler Build ID: CL-36424714
// Cuda compilation tools, release 13.0, V13.0.88
// Based on NVVM 20.0.0
//

.version 9.0
.target sm_100
.address_size 64

	// .globl	_Z17convolutionRowGPUPfS_S_iii

.visible .entry _Z17convolutionRowGPUPfS_S_iii(
	.param .u64 .ptr .align 1 _Z17convolutionRowGPUPfS_S_iii_param_0,
	.param .u64 .ptr .align 1 _Z17convolutionRowGPUPfS_S_iii_param_1,
	.param .u64 .ptr .align 1 _Z17convolutionRowGPUPfS_S_iii_param_2,
	.param .u32 _Z17convolutionRowGPUPfS_S_iii_param_3,
	.param .u32 _Z17convolutionRowGPUPfS_S_iii_param_4,
	.param .u32 _Z17convolutionRowGPUPfS_S_iii_param_5
)
{
	.reg .pred 	%p<52>;
	.reg .b32 	%r<75>;
	.reg .b32 	%f<86>;
	.reg .b64 	%rd<47>;

	ld.param.u64 	%rd7, [_Z17convolutionRowGPUPfS_S_iii_param_0];
	ld.param.u64 	%rd8, [_Z17convolutionRowGPUPfS_S_iii_param_1];
	ld.param.u64 	%rd9, [_Z17convolutionRowGPUPfS_S_iii_param_2];
	ld.param.u32 	%r27, [_Z17convolutionRowGPUPfS_S_iii_param_3];
	ld.param.u32 	%r28, [_Z17convolutionRowGPUPfS_S_iii_param_5];
	cvta.to.global.u64 	%rd1, %rd9;
	cvta.to.global.u64 	%rd2, %rd8;
	setp.lt.s32 	%p1, %r28, 0;
	@%p1 bra 	$L__BB0_40;
	cvta.to.global.u64 	%rd10, %rd7;
	neg.s32 	%r73, %r28;
	mov.u32 	%r2, %tid.x;
	mov.u32 	%r29, %tid.y;
	mad.lo.s32 	%r3, %r27, %r29, %r2;
	mul.wide.u32 	%rd11, %r3, 4;
	add.s64 	%rd3, %rd10, %rd11;
	setp.lt.u32 	%p2, %r28, 4;
	mov.f32 	%f78, 0f00000000;
	@%p2 bra 	$L__BB0_21;
	shl.b32 	%r68, %r28, 1;
	sub.s32 	%r71, 3, %r28;
	and.b32  	%r30, %r68, -8;
	neg.s32 	%r70, %r30;
	sub.s32 	%r69, %r3, %r28;
	sub.s32 	%r67, %r2, %r28;
	mov.f32 	%f78, 0f00000000;
$L__BB0_3:
	.pragma "nounroll";
	setp.lt.s32 	%p3, %r67, 0;
	setp.ge.s32 	%p4, %r67, %r27;
	mul.wide.s32 	%rd12, %r68, 4;
	add.s64 	%rd4, %rd1, %rd12;
	or.pred  	%p5, %p3, %p4;
	@%p5 bra 	$L__BB0_5;
	mul.wide.u32 	%rd13, %r69, 4;
	add.s64 	%rd14, %rd2, %rd13;
	ld.global.f32 	%f37, [%rd14];
	ld.global.f32 	%f38, [%rd4];
	fma.rn.f32 	%f78, %f37, %f38, %f78;
$L__BB0_5:
	st.global.f32 	[%rd3], %f78;
	add.s32 	%r31, %r67, 1;
	setp.lt.s32 	%p6, %r31, 0;
	setp.ge.s32 	%p7, %r31, %r27;
	or.pred  	%p8, %p6, %p7;
	@%p8 bra 	$L__BB0_7;
	add.s32 	%r32, %r69, 1;
	mul.wide.u32 	%rd15, %r32, 4;
	add.s64 	%rd16, %rd2, %rd15;
	ld.global.f32 	%f39, [%rd16];
	ld.global.f32 	%f40, [%rd4+-4];
	fma.rn.f32 	%f78, %f39, %f40, %f78;
$L__BB0_7:
	st.global.f32 	[%rd3], %f78;
	add.s32 	%r33, %r67, 2;
	setp.lt.s32 	%p9, %r33, 0;
	setp.ge.s32 	%p10, %r33, %r27;
	or.pred  	%p11, %p9, %p10;
	@%p11 bra 	$L__BB0_9;
	add.s32 	%r34, %r69, 2;
	mul.wide.u32 	%rd17, %r34, 4;
	add.s64 	%rd18, %rd2, %rd17;
	ld.global.f32 	%f41, [%rd18];
	ld.global.f32 	%f42, [%rd4+-8];
	fma.rn.f32 	%f78, %f41, %f42, %f78;
$L__BB0_9:
	st.global.f32 	[%rd3], %f78;
	add.s32 	%r35, %r67, 3;
	setp.lt.s32 	%p12, %r35, 0;
	setp.ge.s32 	%p13, %r35, %r27;
	or.pred  	%p14, %p12, %p13;
	@%p14 bra 	$L__BB0_11;
	add.s32 	%r36, %r69, 3;
	mul.wide.u32 	%rd19, %r36, 4;
	add.s64 	%rd20, %rd2, %rd19;
	ld.global.f32 	%f43, [%rd20];
	ld.global.f32 	%f44, [%rd4+-12];
	fma.rn.f32 	%f78, %f43, %f44, %f78;
$L__BB0_11:
	st.global.f32 	[%rd3], %f78;
	add.s32 	%r37, %r67, 4;
	setp.lt.s32 	%p15, %r37, 0;
	setp.ge.s32 	%p16, %r37, %r27;
	or.pred  	%p17, %p15, %p16;
	@%p17 bra 	$L__BB0_13;
	add.s32 	%r38, %r69, 4;
	mul.wide.u32 	%rd21, %r38, 4;
	add.s64 	%rd22, %rd2, %rd21;
	ld.global.f32 	%f45, [%rd22];
	ld.global.f32 	%f46, [%rd4+-16];
	fma.rn.f32 	%f78, %f45, %f46, %f78;
$L__BB0_13:
	st.global.f32 	[%rd3], %f78;
	add.s32 	%r39, %r67, 5;
	setp.lt.s32 	%p18, %r39, 0;
	setp.ge.s32 	%p19, %r39, %r27;
	or.pred  	%p20, %p18, %p19;
	@%p20 bra 	$L__BB0_15;
	add.s32 	%r40, %r69, 5;
	mul.wide.u32 	%rd23, %r40, 4;
	add.s64 	%rd24, %rd2, %rd23;
	ld.global.f32 	%f47, [%rd24];
	ld.global.f32 	%f48, [%rd4+-20];
	fma.rn.f32 	%f78, %f47, %f48, %f78;
$L__BB0_15:
	st.global.f32 	[%rd3], %f78;
	add.s32 	%r41, %r67, 6;
	setp.lt.s32 	%p21, %r41, 0;
	setp.ge.s32 	%p22, %r41, %r27;
	or.pred  	%p23, %p21, %p22;
	@%p23 bra 	$L__BB0_17;
	add.s32 	%r42, %r69, 6;
	mul.wide.u32 	%rd25, %r42, 4;
	add.s64 	%rd26, %rd2, %rd25;
	ld.global.f32 	%f49, [%rd26];
	ld.global.f32 	%f50, [%rd4+-24];
	fma.rn.f32 	%f78, %f49, %f50, %f78;
$L__BB0_17:
	st.global.f32 	[%rd3], %f78;
	add.s32 	%r43, %r67, 7;
	setp.lt.s32 	%p24, %r43, 0;
	setp.ge.s32 	%p25, %r43, %r27;
	or.pred  	%p26, %p24, %p25;
	@%p26 bra 	$L__BB0_19;
	add.s32 	%r44, %r69, 7;
	mul.wide.u32 	%rd27, %r44, 4;
	add.s64 	%rd28, %rd2, %rd27;
	ld.global.f32 	%f51, [%rd28];
	ld.global.f32 	%f52, [%rd4+-28];
	fma.rn.f32 	%f78, %f51, %f52, %f78;
$L__BB0_19:
	st.global.f32 	[%rd3], %f78;
	add.s32 	%r71, %r71, 8;
	add.s32 	%r70, %r70, 8;
	add.s32 	%r69, %r69, 8;
	add.s32 	%r68, %r68, -8;
	add.s32 	%r67, %r67, 8;
	setp.ne.s32 	%p27, %r70, 0;
	@%p27 bra 	$L__BB0_3;
	add.s32 	%r73, %r71, -3;
$L__BB0_21:
	shl.b32 	%r45, %r28, 1;
	and.b32  	%r46, %r45, 6;
	setp.lt.u32 	%p28, %r46, 3;
	@%p28 bra 	$L__BB0_31;
	add.s32 	%r21, %r73, %r2;
	setp.lt.s32 	%p29, %r21, 0;
	setp.ge.s32 	%p30, %r21, %r27;
	sub.s32 	%r47, %r28, %r73;
	mul.wide.s32 	%rd29, %r47, 4;
	add.s64 	%rd5, %rd1, %rd29;
	or.pred  	%p31, %p29, %p30;
	@%p31 bra 	$L__BB0_24;
	add.s32 	%r48, %r3, %r73;
	mul.wide.u32 	%rd30, %r48, 4;
	add.s64 	%rd31, %rd2, %rd30;
	ld.global.f32 	%f53, [%rd31];
	ld.global.f32 	%f54, [%rd5];
	fma.rn.f32 	%f78, %f53, %f54, %f78;
$L__BB0_24:
	st.global.f32 	[%rd3], %f78;
	add.s32 	%r49, %r21, 1;
	setp.lt.s32 	%p32, %r49, 0;
	setp.ge.s32 	%p33, %r49, %r27;
	or.pred  	%p34, %p32, %p33;
	@%p34 bra 	$L__BB0_26;
	add.s32 	%r50, %r73, %r3;
	add.s32 	%r51, %r50, 1;
	mul.wide.u32 	%rd32, %r51, 4;
	add.s64 	%rd33, %rd2, %rd32;
	ld.global.f32 	%f55, [%rd33];
	ld.global.f32 	%f56, [%rd5+-4];
	fma.rn.f32 	%f78, %f55, %f56, %f78;
$L__BB0_26:
	st.global.f32 	[%rd3], %f78;
	add.s32 	%r52, %r21, 2;
	setp.lt.s32 	%p35, %r52, 0;
	setp.ge.s32 	%p36, %r52, %r27;
	or.pred  	%p37, %p35, %p36;
	@%p37 bra 	$L__BB0_28;
	add.s32 	%r53, %r73, %r3;
	add.s32 	%r54, %r53, 2;
	mul.wide.u32 	%rd34, %r54, 4;
	add.s64 	%rd35, %rd2, %rd34;
	ld.global.f32 	%f57, [%rd35];
	ld.global.f32 	%f58, [%rd5+-8];
	fma.rn.f32 	%f78, %f57, %f58, %f78;
$L__BB0_28:
	st.global.f32 	[%rd3], %f78;
	add.s32 	%r55, %r21, 3;
	setp.lt.s32 	%p38, %r55, 0;
	setp.ge.s32 	%p39, %r55, %r27;
	or.pred  	%p40, %p38, %p39;
	@%p40 bra 	$L__BB0_30;
	add.s32 	%r56, %r73, %r3;
	add.s32 	%r57, %r56, 3;
	mul.wide.u32 	%rd36, %r57, 4;
	add.s64 	%rd37, %rd2, %rd36;
	ld.global.f32 	%f59, [%rd37];
	ld.global.f32 	%f60, [%rd5+-12];
	fma.rn.f32 	%f78, %f59, %f60, %f78;
$L__BB0_30:
	st.global.f32 	[%rd3], %f78;
	add.s32 	%r73, %r73, 4;
$L__BB0_31:
	and.b32  	%r58, %r28, 1;
	setp.eq.b32 	%p41, %r58, 1;
	not.pred 	%p42, %p41;
	@%p42 bra 	$L__BB0_37;
	add.s32 	%r24, %r73, %r2;
	setp.lt.s32 	%p43, %r24, 0;
	setp.ge.s32 	%p44, %r24, %r27;
	sub.s32 	%r59, %r28, %r73;
	mul.wide.s32 	%rd38, %r59, 4;
	add.s64 	%rd6, %rd1, %rd38;
	or.pred  	%p45, %p43, %p44;
	@%p45 bra 	$L__BB0_34;
	add.s32 	%r60, %r3, %r73;
	mul.wide.u32 	%rd39, %r60, 4;
	add.s64 	%rd40, %rd2, %rd39;
	ld.global.f32 	%f61, [%rd40];
	ld.global.f32 	%f62, [%rd6];
	fma.rn.f32 	%f78, %f61, %f62, %f78;
$L__BB0_34:
	st.global.f32 	[%rd3], %f78;
	add.s32 	%r61, %r24, 1;
	setp.lt.s32 	%p46, %r61, 0;
	setp.ge.s32 	%p47, %r61, %r27;
	or.pred  	%p48, %p46, %p47;
	@%p48 bra 	$L__BB0_36;
	add.s32 	%r62, %r73, %r3;
	add.s32 	%r63, %r62, 1;
	mul.wide.u32 	%rd41, %r63, 4;
	add.s64 	%rd42, %rd2, %rd41;
	ld.global.f32 	%f63, [%rd42];
	ld.global.f32 	%f64, [%rd6+-4];
	fma.rn.f32 	%f78, %f63, %f64, %f78;
$L__BB0_36:
	st.global.f32 	[%rd3], %f78;
	add.s32 	%r73, %r73, 2;
$L__BB0_37:
	add.s32 	%r64, %r73, %r2;
	setp.lt.s32 	%p49, %r64, 0;
	setp.ge.s32 	%p50, %r64, %r27;
	or.pred  	%p51, %p49, %p50;
	@%p51 bra 	$L__BB0_39;
	add.s32 	%r65, %r3, %r73;
	mul.wide.u32 	%rd43, %r65, 4;
	add.s64 	%rd44, %rd2, %rd43;
	ld.global.f32 	%f65, [%rd44];
	sub.s32 	%r66, %r28, %r73;
	mul.wide.s32 	%rd45, %r66, 4;
	add.s64 	%rd46, %rd1, %rd45;
	ld.global.f32 	%f66, [%rd46];
	fma.rn.f32 	%f78, %f65, %f66, %f78;
$L__BB0_39:
	st.global.f32 	[%rd3], %f78;
$L__BB0_40:
	ret;

}
	// .globl	_Z20convolutionColumnGPUPfS_S_iii
.visible .entry _Z20convolutionColumnGPUPfS_S_iii(
	.param .u64 .ptr .align 1 _Z20convolutionColumnGPUPfS_S_iii_param_0,
	.param .u64 .ptr .align 1 _Z20convolutionColumnGPUPfS_S_iii_param_1,
	.param .u64 .ptr .align 1 _Z20convolutionColumnGPUPfS_S_iii_param_2,
	.param .u32 _Z20convolutionColumnGPUPfS_S_iii_param_3,
	.param .u32 _Z20convolutionColumnGPUPfS_S_iii_param_4,
	.param .u32 _Z20convolutionColumnGPUPfS_S_iii_param_5
)
{
	.reg .pred 	%p<52>;
	.reg .b32 	%r<102>;
	.reg .b32 	%f<86>;
	.reg .b64 	%rd<47>;

	ld.param.u64 	%rd7, [_Z20convolutionColumnGPUPfS_S_iii_param_0];
	ld.param.u64 	%rd8, [_Z20convolutionColumnGPUPfS_S_iii_param_1];
	ld.param.u64 	%rd9, [_Z20convolutionColumnGPUPfS_S_iii_param_2];
	ld.param.u32 	%r54, [_Z20convolutionColumnGPUPfS_S_iii_param_3];
	ld.param.u32 	%r55, [_Z20convolutionColumnGPUPfS_S_iii_param_4];
	ld.param.u32 	%r56, [_Z20convolutionColumnGPUPfS_S_iii_param_5];
	cvta.to.global.u64 	%rd1, %rd9;
	cvta.to.global.u64 	%rd2, %rd8;
	setp.lt.s32 	%p1, %r56, 0;
	@%p1 bra 	$L__BB1_40;
	cvta.to.global.u64 	%rd10, %rd7;
	neg.s32 	%r100, %r56;
	mov.u32 	%r2, %tid.y;
	mov.u32 	%r3, %tid.x;
	mad.lo.s32 	%r57, %r54, %r2, %r3;
	mul.wide.u32 	%rd11, %r57, 4;
	add.s64 	%rd3, %rd10, %rd11;
	setp.lt.u32 	%p2, %r56, 4;
	mov.f32 	%f78, 0f00000000;
	@%p2 bra 	$L__BB1_21;
	shl.b32 	%r96, %r56, 1;
	sub.s32 	%r98, 3, %r56;
	and.b32  	%r58, %r96, -8;
	neg.s32 	%r97, %r58;
	sub.s32 	%r95, %r2, %r56;
	mul.lo.s32 	%r59, %r54, %r95;
	add.s32 	%r60, %r59, %r54;
	add.s32 	%r94, %r3, %r60;
	shl.b32 	%r9, %r54, 3;
	add.s32 	%r61, %r95, 2;
	mad.lo.s32 	%r93, %r54, %r61, %r3;
	add.s32 	%r62, %r95, 3;
	mad.lo.s32 	%r92, %r54, %r62, %r3;
	add.s32 	%r63, %r95, 4;
	mad.lo.s32 	%r91, %r54, %r63, %r3;
	add.s32 	%r64, %r95, 5;
	mad.lo.s32 	%r90, %r54, %r64, %r3;
	add.s32 	%r65, %r95, 6;
	mad.lo.s32 	%r89, %r54, %r65, %r3;
	add.s32 	%r66, %r95, 7;
	mad.lo.s32 	%r88, %r54, %r66, %r3;
	add.s32 	%r87, %r3, %r59;
	mov.f32 	%f78, 0f00000000;
$L__BB1_3:
	.pragma "nounroll";
	setp.lt.s32 	%p3, %r95, 0;
	setp.ge.s32 	%p4, %r95, %r55;
	mul.wide.s32 	%rd12, %r96, 4;
	add.s64 	%rd4, %rd1, %rd12;
	or.pred  	%p5, %p3, %p4;
	@%p5 bra 	$L__BB1_5;
	mul.wide.u32 	%rd13, %r87, 4;
	add.s64 	%rd14, %rd2, %rd13;
	ld.global.f32 	%f37, [%rd14];
	ld.global.f32 	%f38, [%rd4];
	fma.rn.f32 	%f78, %f37, %f38, %f78;
$L__BB1_5:
	st.global.f32 	[%rd3], %f78;
	add.s32 	%r67, %r95, 1;
	setp.lt.s32 	%p6, %r67, 0;
	setp.ge.s32 	%p7, %r67, %r55;
	or.pred  	%p8, %p6, %p7;
	@%p8 bra 	$L__BB1_7;
	mul.wide.u32 	%rd15, %r94, 4;
	add.s64 	%rd16, %rd2, %rd15;
	ld.global.f32 	%f39, [%rd16];
	ld.global.f32 	%f40, [%rd4+-4];
	fma.rn.f32 	%f78, %f39, %f40, %f78;
$L__BB1_7:
	st.global.f32 	[%rd3], %f78;
	add.s32 	%r68, %r95, 2;
	setp.lt.s32 	%p9, %r68, 0;
	setp.ge.s32 	%p10, %r68, %r55;
	or.pred  	%p11, %p9, %p10;
	@%p11 bra 	$L__BB1_9;
	mul.wide.u32 	%rd17, %r93, 4;
	add.s64 	%rd18, %rd2, %rd17;
	ld.global.f32 	%f41, [%rd18];
	ld.global.f32 	%f42, [%rd4+-8];
	fma.rn.f32 	%f78, %f41, %f42, %f78;
$L__BB1_9:
	st.global.f32 	[%rd3], %f78;
	add.s32 	%r69, %r95, 3;
	setp.lt.s32 	%p12, %r69, 0;
	setp.ge.s32 	%p13, %r69, %r55;
	or.pred  	%p14, %p12, %p13;
	@%p14 bra 	$L__BB1_11;
	mul.wide.u32 	%rd19, %r92, 4;
	add.s64 	%rd20, %rd2, %rd19;
	ld.global.f32 	%f43, [%rd20];
	ld.global.f32 	%f44, [%rd4+-12];
	fma.rn.f32 	%f78, %f43, %f44, %f78;
$L__BB1_11:
	st.global.f32 	[%rd3], %f78;
	add.s32 	%r70, %r95, 4;
	setp.lt.s32 	%p15, %r70, 0;
	setp.ge.s32 	%p16, %r70, %r55;
	or.pred  	%p17, %p15, %p16;
	@%p17 bra 	$L__BB1_13;
	mul.wide.u32 	%rd21, %r91, 4;
	add.s64 	%rd22, %rd2, %rd21;
	ld.global.f32 	%f45, [%rd22];
	ld.global.f32 	%f46, [%rd4+-16];
	fma.rn.f32 	%f78, %f45, %f46, %f78;
$L__BB1_13:
	st.global.f32 	[%rd3], %f78;
	add.s32 	%r71, %r95, 5;
	setp.lt.s32 	%p18, %r71, 0;
	setp.ge.s32 	%p19, %r71, %r55;
	or.pred  	%p20, %p18, %p19;
	@%p20 bra 	$L__BB1_15;
	mul.wide.u32 	%rd23, %r90, 4;
	add.s64 	%rd24, %rd2, %rd23;
	ld.global.f32 	%f47, [%rd24];
	ld.global.f32 	%f48, [%rd4+-20];
	fma.rn.f32 	%f78, %f47, %f48, %f78;
$L__BB1_15:
	st.global.f32 	[%rd3], %f78;
	add.s32 	%r72, %r95, 6;
	setp.lt.s32 	%p21, %r72, 0;
	setp.ge.s32 	%p22, %r72, %r55;
	or.pred  	%p23, %p21, %p22;
	@%p23 bra 	$L__BB1_17;
	mul.wide.u32 	%rd25, %r89, 4;
	add.s64 	%rd26, %rd2, %rd25;
	ld.global.f32 	%f49, [%rd26];
	ld.global.f32 	%f50, [%rd4+-24];
	fma.rn.f32 	%f78, %f49, %f50, %f78;
$L__BB1_17:
	st.global.f32 	[%rd3], %f78;
	add.s32 	%r73, %r95, 7;
	setp.lt.s32 	%p24, %r73, 0;
	setp.ge.s32 	%p25, %r73, %r55;
	or.pred  	%p26, %p24, %p25;
	@%p26 bra 	$L__BB1_19;
	mul.wide.u32 	%rd27, %r88, 4;
	add.s64 	%rd28, %rd2, %rd27;
	ld.global.f32 	%f51, [%rd28];
	ld.global.f32 	%f52, [%rd4+-28];
	fma.rn.f32 	%f78, %f51, %f52, %f78;
$L__BB1_19:
	st.global.f32 	[%rd3], %f78;
	add.s32 	%r98, %r98, 8;
	add.s32 	%r97, %r97, 8;
	add.s32 	%r96, %r96, -8;
	add.s32 	%r95, %r95, 8;
	add.s32 	%r94, %r94, %r9;
	add.s32 	%r93, %r93, %r9;
	add.s32 	%r92, %r92, %r9;
	add.s32 	%r91, %r91, %r9;
	add.s32 	%r90, %r90, %r9;
	add.s32 	%r89, %r89, %r9;
	add.s32 	%r88, %r88, %r9;
	add.s32 	%r87, %r87, %r9;
	setp.ne.s32 	%p27, %r97, 0;
	@%p27 bra 	$L__BB1_3;
	add.s32 	%r100, %r98, -3;
$L__BB1_21:
	shl.b32 	%r74, %r56, 1;
	and.b32  	%r75, %r74, 6;
	setp.lt.u32 	%p28, %r75, 3;
	@%p28 bra 	$L__BB1_31;
	add.s32 	%r43, %r100, %r2;
	setp.lt.s32 	%p29, %r43, 0;
	setp.ge.s32 	%p30, %r43, %r55;
	sub.s32 	%r76, %r56, %r100;
	mul.wide.s32 	%rd29, %r76, 4;
	add.s64 	%rd5, %rd1, %rd29;
	or.pred  	%p31, %p29, %p30;
	@%p31 bra 	$L__BB1_24;
	mad.lo.s32 	%r77, %r43, %r54, %r3;
	mul.wide.u32 	%rd30, %r77, 4;
	add.s64 	%rd31, %rd2, %rd30;
	ld.global.f32 	%f53, [%rd31];
	ld.global.f32 	%f54, [%rd5];
	fma.rn.f32 	%f78, %f53, %f54, %f78;
$L__BB1_24:
	st.global.f32 	[%rd3], %f78;
	add.s32 	%r44, %r43, 1;
	setp.lt.s32 	%p32, %r44, 0;
	setp.ge.s32 	%p33, %r44, %r55;
	or.pred  	%p34, %p32, %p33;
	@%p34 bra 	$L__BB1_26;
	mad.lo.s32 	%r78, %r44, %r54, %r3;
	mul.wide.u32 	%rd32, %r78, 4;
	add.s64 	%rd33, %rd2, %rd32;
	ld.global.f32 	%f55, [%rd33];
	ld.global.f32 	%f56, [%rd5+-4];
	fma.rn.f32 	%f78, %f55, %f56, %f78;
$L__BB1_26:
	st.global.f32 	[%rd3], %f78;
	add.s32 	%r45, %r43, 2;
	setp.lt.s32 	%p35, %r45, 0;
	setp.ge.s32 	%p36, %r45, %r55;
	or.pred  	%p37, %p35, %p36;
	@%p37 bra 	$L__BB1_28;
	mad.lo.s32 	%r79, %r45, %r54, %r3;
	mul.wide.u32 	%rd34, %r79, 4;
	add.s64 	%rd35, %rd2, %rd34;
	ld.global.f32 	%f57, [%rd35];
	ld.global.f32 	%f58, [%rd5+-8];
	fma.rn.f32 	%f78, %f57, %f58, %f78;
$L__BB1_28:
	st.global.f32 	[%rd3], %f78;
	add.s32 	%r46, %r43, 3;
	setp.lt.s32 	%p38, %r46, 0;
	setp.ge.s32 	%p39, %r46, %r55;
	or.pred  	%p40, %p38, %p39;
	@%p40 bra 	$L__BB1_30;
	mad.lo.s32 	%r80, %r46, %r54, %r3;
	mul.wide.u32 	%rd36, %r80, 4;
	add.s64 	%rd37, %rd2, %rd36;
	ld.global.f32 	%f59, [%rd37];
	ld.global.f32 	%f60, [%rd5+-12];
	fma.rn.f32 	%f78, %f59, %f60, %f78;
$L__BB1_30:
	st.global.f32 	[%rd3], %f78;
	add.s32 	%r100, %r100, 4;
$L__BB1_31:
	and.b32  	%r81, %r56, 1;
	setp.eq.b32 	%p41, %r81, 1;
	not.pred 	%p42, %p41;
	@%p42 bra 	$L__BB1_37;
	add.s32 	%r49, %r100, %r2;
	setp.lt.s32 	%p43, %r49, 0;
	setp.ge.s32 	%p44, %r49, %r55;
	sub.s32 	%r82, %r56, %r100;
	mul.wide.s32 	%rd38, %r82, 4;
	add.s64 	%rd6, %rd1, %rd38;
	or.pred  	%p45, %p43, %p44;
	@%p45 bra 	$L__BB1_34;
	mad.lo.s32 	%r83, %r49, %r54, %r3;
	mul.wide.u32 	%rd39, %r83, 4;
	add.s64 	%rd40, %rd2, %rd39;
	ld.global.f32 	%f61, [%rd40];
	ld.global.f32 	%f62, [%rd6];
	fma.rn.f32 	%f78, %f61, %f62, %f78;
$L__BB1_34:
	st.global.f32 	[%rd3], %f78;
	add.s32 	%r50, %r49, 1;
	setp.lt.s32 	%p46, %r50, 0;
	setp.ge.s32 	%p47, %r50, %r55;
	or.pred  	%p48, %p46, %p47;
	@%p48 bra 	$L__BB1_36;
	mad.lo.s32 	%r84, %r50, %r54, %r3;
	mul.wide.u32 	%rd41, %r84, 4;
	add.s64 	%rd42, %rd2, %rd41;
	ld.global.f32 	%f63, [%rd42];
	ld.global.f32 	%f64, [%rd6+-4];
	fma.rn.f32 	%f78, %f63, %f64, %f78;
$L__BB1_36:
	st.global.f32 	[%rd3], %f78;
	add.s32 	%r100, %r100, 2;
$L__BB1_37:
	add.s32 	%r53, %r100, %r2;
	setp.lt.s32 	%p49, %r53, 0;
	setp.ge.s32 	%p50, %r53, %r55;
	or.pred  	%p51, %p49, %p50;
	@%p51 bra 	$L__BB1_39;
	mad.lo.s32 	%r85, %r53, %r54, %r3;
	mul.wide.u32 	%rd43, %r85, 4;
	add.s64 	%rd44, %rd2, %rd43;
	ld.global.f32 	%f65, [%rd44];
	sub.s32 	%r86, %r56, %r100;
	mul.wide.s32 	%rd45, %r86, 4;
	add.s64 	%rd46, %rd1, %rd45;
	ld.global.f32 	%f66, [%rd46];
	fma.rn.f32 	%f78, %f65, %f66, %f78;
$L__BB1_39:
	st.global.f32 	[%rd3], %f78;
$L__BB1_40:
	ret;

}


// ===== COMPILED SASS (sm_100) =====

	.target	sm_100

	.elftype	@"ET_EXEC"


//--------------------- .note.nv.tkinfo           --------------------------
	.section	.note.nv.tkinfo,"",@"SHT_NOTE"
	.sectionflags	@"SHF_NOTE_NV_TKINFO"
	.tkinfo
        /*0018*/ 	.word	0x00000002
        /*0030*/ 	.string	""
        /*0030*/ 	.string	"ptxas"
        /*0030*/ 	.string	"Cuda compilation tools, release 13.0, V13.0.88"
        /*0030*/ 	.string	"Build cuda_13.0.r13.0/compiler.36424714_0"
        /*0030*/ 	.string	"-arch sm_100 -m 64 "



//--------------------- .note.nv.cuinfo           --------------------------
	.section	.note.nv.cuinfo,"",@"SHT_NOTE"
	.sectionflags	@"SHF_NOTE_NV_CUINFO"
        /*0018*/ 	.short	0x0002
        /*001a*/ 	.short	0x0064
        /*001c*/ 	.short	0x0082
	.zero		2


//--------------------- .nv.info                  --------------------------
	.section	.nv.info,"",@"SHT_CUDA_INFO"
	.align	4


	//----- nvinfo : EIATTR_REGCOUNT
	.align		4
        /*0000*/ 	.byte	0x04, 0x2f
        /*0002*/ 	.short	(.L_1 - .L_0)
	.align		4
.L_0:
        /*0004*/ 	.word	index@(_Z17convolutionRowGPUPfS_S_iii)
        /*0008*/ 	.word	0x00000016


	//----- nvinfo : EIATTR_FRAME_SIZE
	.align		4
.L_1:
        /*000c*/ 	.byte	0x04, 0x11
        /*000e*/ 	.short	(.L_3 - .L_2)
	.align		4
.L_2:
        /*0010*/ 	.word	index@(_Z17convolutionRowGPUPfS_S_iii)
        /*0014*/ 	.word	0x00000000


	//----- nvinfo : EIATTR_REGCOUNT
	.align		4
.L_3:
        /*0018*/ 	.byte	0x04, 0x2f
        /*001a*/ 	.short	(.L_5 - .L_4)
	.align		4
.L_4:
        /*001c*/ 	.word	index@(_Z20convolutionColumnGPUPfS_S_iii)
        /*0020*/ 	.word	0x0000001e


	//----- nvinfo : EIATTR_FRAME_SIZE
	.align		4
.L_5:
        /*0024*/ 	.byte	0x04, 0x11
        /*0026*/ 	.short	(.L_7 - .L_6)
	.align		4
.L_6:
        /*0028*/ 	.word	index@(_Z20convolutionColumnGPUPfS_S_iii)
        /*002c*/ 	.word	0x00000000


	//----- nvinfo : EIATTR_MIN_STACK_SIZE
	.align		4
.L_7:
        /*0030*/ 	.byte	0x04, 0x12
        /*0032*/ 	.short	(.L_9 - .L_8)
	.align		4
.L_8:
        /*0034*/ 	.word	index@(_Z20convolutionColumnGPUPfS_S_iii)
        /*0038*/ 	.word	0x00000000


	//----- nvinfo : EIATTR_MIN_STACK_SIZE
	.align		4
.L_9:
        /*003c*/ 	.byte	0x04, 0x12
        /*003e*/ 	.short	(.L_11 - .L_10)
	.align		4
.L_10:
        /*0040*/ 	.word	index@(_Z17convolutionRowGPUPfS_S_iii)
        /*0044*/ 	.word	0x00000000
.L_11:


//--------------------- .nv.compat                --------------------------
	.section	.nv.compat,"",@"SHT_CUDA_COMPAT_INFO"
	.align	4
        /*0000*/ 	.byte	0x02, 0x09, 0x00, 0x00, 0x02, 0x02, 0x01, 0x00, 0x02, 0x05, 0x05, 0x00, 0x03, 0x07, 0x01, 0x01
        /*0010*/ 	.byte	0x02, 0x03, 0x00, 0x00, 0x02, 0x06, 0x01, 0x00, 0x04, 0x0b, 0x08, 0x00, 0x09, 0x00, 0x00, 0x00
        /*0020*/ 	.byte	0x00, 0x00, 0x00, 0x00


//--------------------- .nv.info._Z20convolutionColumnGPUPfS_S_iii --------------------------
	.section	.nv.info._Z20convolutionColumnGPUPfS_S_iii,"",@"SHT_CUDA_INFO"
	.sectionflags	@""
	.align	4


	//----- nvinfo : EIATTR_CUDA_API_VERSION
	.align		4
        /*0000*/ 	.byte	0x04, 0x37
        /*0002*/ 	.short	(.L_13 - .L_12)
.L_12:
        /*0004*/ 	.word	0x00000082


	//----- nvinfo : EIATTR_KPARAM_INFO
	.align		4
.L_13:
        /*0008*/ 	.byte	0x04, 0x17
        /*000a*/ 	.short	(.L_15 - .L_14)
.L_14:
        /*000c*/ 	.word	0x00000000
        /*0010*/ 	.short	0x0005
        /*0012*/ 	.short	0x0020
        /*0014*/ 	.byte	0x00, 0xf0, 0x11, 0x00


	//----- nvinfo : EIATTR_KPARAM_INFO
	.align		4
.L_15:
        /*0018*/ 	.byte	0x04, 0x17
        /*001a*/ 	.short	(.L_17 - .L_16)
.L_16:
        /*001c*/ 	.word	0x00000000
        /*0020*/ 	.short	0x0004
        /*0022*/ 	.short	0x001c
        /*0024*/ 	.byte	0x00, 0xf0, 0x11, 0x00


	//----- nvinfo : EIATTR_KPARAM_INFO
	.align		4
.L_17:
        /*0028*/ 	.byte	0x04, 0x17
        /*002a*/ 	.short	(.L_19 - .L_18)
.L_18:
        /*002c*/ 	.word	0x00000000
        /*0030*/ 	.short	0x0003
        /*0032*/ 	.short	0x0018
        /*0034*/ 	.byte	0x00, 0xf0, 0x11, 0x00


	//----- nvinfo : EIATTR_KPARAM_INFO
	.align		4
.L_19:
        /*0038*/ 	.byte	0x04, 0x17
        /*003a*/ 	.short	(.L_21 - .L_20)
.L_20:
        /*003c*/ 	.word	0x00000000
        /*0040*/ 	.short	0x0002
        /*0042*/ 	.short	0x0010
        /*0044*/ 	.byte	0x00, 0xf5, 0x21, 0x00


	//----- nvinfo : EIATTR_KPARAM_INFO
	.align		4
.L_21:
        /*0048*/ 	.byte	0x04, 0x17
        /*004a*/ 	.short	(.L_23 - .L_22)
.L_22:
        /*004c*/ 	.word	0x00000000
        /*0050*/ 	.short	0x0001
        /*0052*/ 	.short	0x0008
        /*0054*/ 	.byte	0x00, 0xf5, 0x21, 0x00


	//----- nvinfo : EIATTR_KPARAM_INFO
	.align		4
.L_23:
        /*0058*/ 	.byte	0x04, 0x17
        /*005a*/ 	.short	(.L_25 - .L_24)
.L_24:
        /*005c*/ 	.word	0x00000000
        /*0060*/ 	.short	0x0000
        /*0062*/ 	.short	0x0000
        /*0064*/ 	.byte	0x00, 0xf5, 0x21, 0x00


	//----- nvinfo : EIATTR_SPARSE_MMA_MASK
	.align		4
.L_25:
        /*0068*/ 	.byte	0x03, 0x50
        /*006a*/ 	.short	0x0000


	//----- nvinfo : EIATTR_MAXREG_COUNT
	.align		4
        /*006c*/ 	.byte	0x03, 0x1b
        /*006e*/ 	.short	0x00ff


	//----- nvinfo : EIATTR_MERCURY_ISA_VERSION
	.align		4
        /*0070*/ 	.byte	0x03, 0x5f
        /*0072*/ 	.short	0x0101


	//----- nvinfo : EIATTR_VRC_CTA_INIT_COUNT
	.align		4
        /*0074*/ 	.byte	0x02, 0x4a
	.zero		1
	.zero		1


	//----- nvinfo : EIATTR_EXIT_INSTR_OFFSETS
	.align		4
        /*0078*/ 	.byte	0x04, 0x1c
        /*007a*/ 	.short	(.L_27 - .L_26)


	//   ....[0]....
.L_26:
        /*007c*/ 	.word	0x00000030


	//   ....[1]....
        /*0080*/ 	.word	0x00000e60


	//----- nvinfo : EIATTR_CRS_STACK_SIZE
	.align		4
.L_27:
        /*0084*/ 	.byte	0x04, 0x1e
        /*0086*/ 	.short	(.L_29 - .L_28)
.L_28:
        /*0088*/ 	.word	0x00000000


	//----- nvinfo : EIATTR_CBANK_PARAM_SIZE
	.align		4
.L_29:
        /*008c*/ 	.byte	0x03, 0x19
        /*008e*/ 	.short	0x0024


	//----- nvinfo : EIATTR_PARAM_CBANK
	.align		4
        /*0090*/ 	.byte	0x04, 0x0a
        /*0092*/ 	.short	(.L_31 - .L_30)
	.align		4
.L_30:
        /*0094*/ 	.word	index@(.nv.constant0._Z20convolutionColumnGPUPfS_S_iii)
        /*0098*/ 	.short	0x0380
        /*009a*/ 	.short	0x0024


	//----- nvinfo : EIATTR_SW_WAR
	.align		4
.L_31:
        /*009c*/ 	.byte	0x04, 0x36
        /*009e*/ 	.short	(.L_33 - .L_32)
.L_32:
        /*00a0*/ 	.word	0x00000008
.L_33:


//--------------------- .nv.info._Z17convolutionRowGPUPfS_S_iii --------------------------
	.section	.nv.info._Z17convolutionRowGPUPfS_S_iii,"",@"SHT_CUDA_INFO"
	.sectionflags	@""
	.align	4


	//----- nvinfo : EIATTR_CUDA_API_VERSION
	.align		4
        /*0000*/ 	.byte	0x04, 0x37
        /*0002*/ 	.short	(.L_35 - .L_34)
.L_34:
        /*0004*/ 	.word	0x00000082


	//----- nvinfo : EIATTR_KPARAM_INFO
	.align		4
.L_35:
        /*0008*/ 	.byte	0x04, 0x17
        /*000a*/ 	.short	(.L_37 - .L_36)
.L_36:
        /*000c*/ 	.word	0x00000000
        /*0010*/ 	.short	0x0005
        /*0012*/ 	.short	0x0020
        /*0014*/ 	.byte	0x00, 0xf0, 0x11, 0x00


	//----- nvinfo : EIATTR_KPARAM_INFO
	.align		4
.L_37:
        /*0018*/ 	.byte	0x04, 0x17
        /*001a*/ 	.short	(.L_39 - .L_38)
.L_38:
        /*001c*/ 	.word	0x00000000
        /*0020*/ 	.short	0x0004
        /*0022*/ 	.short	0x001c
        /*0024*/ 	.byte	0x00, 0xf0, 0x11, 0x00


	//----- nvinfo : EIATTR_KPARAM_INFO
	.align		4
.L_39:
        /*0028*/ 	.byte	0x04, 0x17
        /*002a*/ 	.short	(.L_41 - .L_40)
.L_40:
        /*002c*/ 	.word	0x00000000
        /*0030*/ 	.short	0x0003
        /*0032*/ 	.short	0x0018
        /*0034*/ 	.byte	0x00, 0xf0, 0x11, 0x00


	//----- nvinfo : EIATTR_KPARAM_INFO
	.align		4
.L_41:
        /*0038*/ 	.byte	0x04, 0x17
        /*003a*/ 	.short	(.L_43 - .L_42)
.L_42:
        /*003c*/ 	.word	0x00000000
        /*0040*/ 	.short	0x0002
        /*0042*/ 	.short	0x0010
        /*0044*/ 	.byte	0x00, 0xf5, 0x21, 0x00


	//----- nvinfo : EIATTR_KPARAM_INFO
	.align		4
.L_43:
        /*0048*/ 	.byte	0x04, 0x17
        /*004a*/ 	.short	(.L_45 - .L_44)
.L_44:
        /*004c*/ 	.word	0x00000000
        /*0050*/ 	.short	0x0001
        /*0052*/ 	.short	0x0008
        /*0054*/ 	.byte	0x00, 0xf5, 0x21, 0x00


	//----- nvinfo : EIATTR_KPARAM_INFO
	.align		4
.L_45:
        /*0058*/ 	.byte	0x04, 0x17
        /*005a*/ 	.short	(.L_47 - .L_46)
.L_46:
        /*005c*/ 	.word	0x00000000
        /*0060*/ 	.short	0x0000
        /*0062*/ 	.short	0x0000
        /*0064*/ 	.byte	0x00, 0xf5, 0x21, 0x00


	//----- nvinfo : EIATTR_SPARSE_MMA_MASK
	.align		4
.L_47:
        /*0068*/ 	.byte	0x03, 0x50
        /*006a*/ 	.short	0x0000


	//----- nvinfo : EIATTR_MAXREG_COUNT
	.align		4
        /*006c*/ 	.byte	0x03, 0x1b
        /*006e*/ 	.short	0x00ff


	//----- nvinfo : EIATTR_MERCURY_ISA_VERSION
	.align		4
        /*0070*/ 	.byte	0x03, 0x5f
        /*0072*/ 	.short	0x0101


	//----- nvinfo : EIATTR_VRC_CTA_INIT_COUNT
	.align		4
        /*0074*/ 	.byte	0x02, 0x4a
	.zero		1
	.zero		1


	//----- nvinfo : EIATTR_EXIT_INSTR_OFFSETS
	.align		4
        /*0078*/ 	.byte	0x04, 0x1c
        /*007a*/ 	.short	(.L_49 - .L_48)


	//   ....[0]....
.L_48:
        /*007c*/ 	.word	0x00000030


	//   ....[1]....
        /*0080*/ 	.word	0x00000d40


	//----- nvinfo : EIATTR_CRS_STACK_SIZE
	.align		4
.L_49:
        /*0084*/ 	.byte	0x04, 0x1e
        /*0086*/ 	.short	(.L_51 - .L_50)
.L_50:
        /*0088*/ 	.word	0x00000000


	//----- nvinfo : EIATTR_CBANK_PARAM_SIZE
	.align		4
.L_51:
        /*008c*/ 	.byte	0x03, 0x19
        /*008e*/ 	.short	0x0024


	//----- nvinfo : EIATTR_PARAM_CBANK
	.align		4
        /*0090*/ 	.byte	0x04, 0x0a
        /*0092*/ 	.short	(.L_53 - .L_52)
	.align		4
.L_52:
        /*0094*/ 	.word	index@(.nv.constant0._Z17convolutionRowGPUPfS_S_iii)
        /*0098*/ 	.short	0x0380
        /*009a*/ 	.short	0x0024


	//----- nvinfo : EIATTR_SW_WAR
	.align		4
.L_53:
        /*009c*/ 	.byte	0x04, 0x36
        /*009e*/ 	.short	(.L_55 - .L_54)
.L_54:
        /*00a0*/ 	.word	0x00000008
.L_55:


//--------------------- .nv.callgraph             --------------------------
	.section	.nv.callgraph,"",@"SHT_CUDA_CALLGRAPH"
	.align	4
	.sectionentsize	8
	.align		4
        /*0000*/ 	.word	0x00000000
	.align		4
        /*0004*/ 	.word	0xffffffff
	.align		4
        /*0008*/ 	.word	0x00000000
	.align		4
        /*000c*/ 	.word	0xfffffffe
	.align		4
        /*0010*/ 	.word	0x00000000
	.align		4
        /*0014*/ 	.word	0xfffffffd
	.align		4
        /*0018*/ 	.word	0x00000000
	.align		4
        /*001c*/ 	.word	0xfffffffc


//--------------------- .text._Z20convolutionColumnGPUPfS_S_iii --------------------------
	.section	.text._Z20convolutionColumnGPUPfS_S_iii,"ax",@progbits
	.align	128
        .global         _Z20convolutionColumnGPUPfS_S_iii
        .type           _Z20convolutionColumnGPUPfS_S_iii,@function
        .size           _Z20convolutionColumnGPUPfS_S_iii,(.L_x_22 - _Z20convolutionColumnGPUPfS_S_iii)
        .other          _Z20convolutionColumnGPUPfS_S_iii,@"STO_CUDA_ENTRY STV_DEFAULT"
_Z20convolutionColumnGPUPfS_S_iii:
.text._Z20convolutionColumnGPUPfS_S_iii:
[----:B------:R-:W-:Y:S01]  /*0000*/  LDC R1, c[0x0][0x37c] ;  /* 0x0000df00ff017b82 */ /* 0x000fe20000000800 */
[----:B------:R-:W0:Y:S02]  /*0010*/  LDCU UR7, c[0x0][0x3a0] ;  /* 0x00007400ff0777ac */ /* 0x000e240008000800 */
[----:B0-----:R-:W-:-:S13]  /*0020*/  ISETP.LE.AND P0, PT, RZ, UR7, PT ;  /* 0x00000007ff007c0c */ /* 0x001fda000bf03270 */
[----:B------:R-:W-:Y:S05]  /*0030*/  @!P0 EXIT ;  /* 0x000000000000894d */ /* 0x000fea0003800000 */
[----:B------:R-:W0:Y:S01]  /*0040*/  S2R R2, SR_TID.Y ;  /* 0x0000000000027919 */ /* 0x000e220000002200 */
[----:B------:R-:W1:Y:S01]  /*0050*/  LDCU UR4, c[0x0][0x398] ;  /* 0x00007300ff0477ac */ /* 0x000e620008000800 */
[----:B------:R-:W2:Y:S01]  /*0060*/  LDC.64 R12, c[0x0][0x380] ;  /* 0x0000e000ff0c7b82 */ /* 0x000ea20000000a00 */
[----:B------:R-:W-:Y:S01]  /*0070*/  HFMA2 R0, -RZ, RZ, 0, 0 ;  /* 0x00000000ff007431 */ /* 0x000fe200000001ff */
[----:B------:R-:W0:Y:S01]  /*0080*/  S2R R3, SR_TID.X ;  /* 0x0000000000037919 */ /* 0x000e220000002100 */
[----:B------:R-:W-:Y:S01]  /*0090*/  UISETP.GE.U32.AND UP0, UPT, UR7, 0x4, UPT ;  /* 0x000000040700788c */ /* 0x000fe2000bf06070 */
[----:B------:R-:W3:Y:S01]  /*00a0*/  LDCU.64 UR8, c[0x0][0x358] ;  /* 0x00006b00ff0877ac */ /* 0x000ee20008000a00 */
[----:B-1----:R-:W-:Y:S01]  /*00b0*/  MOV R24, UR4 ;  /* 0x0000000400187c02 */ /* 0x002fe20008000f00 */
[----:B------:R-:W-:-:S04]  /*00c0*/  UIADD3 UR4, UPT, UPT, -UR7, URZ, URZ ;  /* 0x000000ff07047290 */ /* 0x000fc8000fffe1ff */
[----:B0-----:R-:W-:-:S04]  /*00d0*/  IMAD R5, R2, R24, R3 ;  /* 0x0000001802057224 */ /* 0x001fc800078e0203 */
[----:B--2---:R-:W-:Y:S01]  /*00e0*/  IMAD.WIDE.U32 R12, R5, 0x4, R12 ;  /* 0x00000004050c7825 */ /* 0x004fe200078e000c */
[----:B---3--:R-:W-:Y:S06]  /*00f0*/  BRA.U !UP0, `(.L_x_0) ;  /* 0x0000000508c47547 */ /* 0x008fec000b800000 */
[----:B------:R-:W0:Y:S01]  /*0100*/  LDC R6, c[0x0][0x398] ;  /* 0x0000e600ff067b82 */ /* 0x000e220000000800 */
[----:B------:R-:W-:Y:S01]  /*0110*/  VIADD R22, R2, -UR7 ;  /* 0x8000000702167c36 */ /* 0x000fe20008000000 */
[----:B------:R-:W-:Y:S01]  /*0120*/  USHF.L.U32 UR6, UR7, 0x1, URZ ;  /* 0x0000000107067899 */ /* 0x000fe200080006ff */
[----:B------:R-:W-:Y:S01]  /*0130*/  MOV R0, RZ ;  /* 0x000000ff00007202 */ /* 0x000fe20000000f00 */
[----:B------:R-:W-:Y:S01]  /*0140*/  UIADD3 UR5, UPT, UPT, -UR7, 0x3, URZ ;  /* 0x0000000307057890 */ /* 0x000fe2000fffe1ff */
[CC--:B------:R-:W-:Y:S01]  /*0150*/  IMAD R16, R22.reuse, R24.reuse, R24 ;  /* 0x0000001816107224 */ /* 0x0c0fe200078e0218 */
[C---:B------:R-:W-:Y:S01]  /*0160*/  IADD3 R20, PT, PT, R22.reuse, 0x2, RZ ;  /* 0x0000000216147810 */ /* 0x040fe20007ffe0ff */
[C---:B------:R-:W-:Y:S01]  /*0170*/  VIADD R7, R22.reuse, 0x3 ;  /* 0x0000000316077836 */ /* 0x040fe20000000000 */
[----:B------:R-:W1:Y:S01]  /*0180*/  LDC.64 R14, c[0x0][0x390] ;  /* 0x0000e400ff0e7b82 */ /* 0x000e620000000a00 */
[C---:B------:R-:W-:Y:S01]  /*0190*/  IADD3 R8, PT, PT, R22.reuse, 0x4, RZ ;  /* 0x0000000416087810 */ /* 0x040fe20007ffe0ff */
[C---:B------:R-:W-:Y:S01]  /*01a0*/  VIADD R10, R22.reuse, 0x6 ;  /* 0x00000006160a7836 */ /* 0x040fe20000000000 */
[C---:B------:R-:W-:Y:S01]  /*01b0*/  IADD3 R9, PT, PT, R22.reuse, 0x5, RZ ;  /* 0x0000000516097810 */ /* 0x040fe20007ffe0ff */
[----:B------:R-:W-:Y:S01]  /*01c0*/  ULOP3.LUT UR4, UR6, 0xfffffff8, URZ, 0xc0, !UPT ;  /* 0xfffffff806047892 */ /* 0x000fe2000f8ec0ff */
[----:B------:R-:W-:Y:S01]  /*01d0*/  IADD3 R11, PT, PT, R22, 0x7, RZ ;  /* 0x00000007160b7810 */ /* 0x000fe20007ffe0ff */
[-CC-:B------:R-:W-:Y:S01]  /*01e0*/  IMAD R20, R20, R24.reuse, R3.reuse ;  /* 0x0000001814147224 */ /* 0x180fe200078e0203 */
[----:B------:R-:W-:Y:S01]  /*01f0*/  MOV R4, UR6 ;  /* 0x0000000600047c02 */ /* 0x000fe20008000f00 */
[-CC-:B------:R-:W-:Y:S01]  /*0200*/  IMAD R7, R7, R24.reuse, R3.reuse ;  /* 0x0000001807077224 */ /* 0x180fe200078e0203 */
[----:B------:R-:W2:Y:S01]  /*0210*/  LDCU UR10, c[0x0][0x39c] ;  /* 0x00007380ff0a77ac */ /* 0x000ea20008000800 */
[----:B------:R-:W-:-:S02]  /*0220*/  IMAD R8, R8, R24, R3 ;  /* 0x0000001808087224 */ /* 0x000fc400078e0203 */
[-CC-:B------:R-:W-:Y:S01]  /*0230*/  IMAD R9, R9, R24.reuse, R3.reuse ;  /* 0x0000001809097224 */ /* 0x180fe200078e0203 */
[----:B------:R-:W-:Y:S01]  /*0240*/  UIADD3 UR4, UPT, UPT, -UR4, URZ, URZ ;  /* 0x000000ff04047290 */ /* 0x000fe2000fffe1ff */
[-CC-:B------:R-:W-:Y:S02]  /*0250*/  IMAD R10, R10, R24.reuse, R3.reuse ;  /* 0x000000180a0a7224 */ /* 0x180fe400078e0203 */
[-CC-:B------:R-:W-:Y:S02]  /*0260*/  IMAD R11, R11, R24.reuse, R3.reuse ;  /* 0x000000180b0b7224 */ /* 0x180fe400078e0203 */
[--C-:B------:R-:W-:Y:S02]  /*0270*/  IMAD R5, R22, R24, R3.reuse ;  /* 0x0000001816057224 */ /* 0x100fe400078e0203 */
[----:B------:R-:W-:-:S07]  /*0280*/  IMAD.IADD R21, R16, 0x1, R3 ;  /* 0x0000000110157824 */ /* 0x000fce00078e0203 */
.L_x_1:
[----:B--2---:R-:W-:Y:S01]  /*0290*/  ISETP.GE.AND P1, PT, R22, UR10, PT ;  /* 0x0000000a16007c0c */ /* 0x004fe2000bf26270 */
[----:B-1----:R-:W-:-:S03]  /*02a0*/  IMAD.WIDE R16, R4, 0x4, R14 ;  /* 0x0000000404107825 */ /* 0x002fc600078e020e */
[----:B------:R-:W-:-:S13]  /*02b0*/  ISETP.LT.OR P1, PT, R22, RZ, P1 ;  /* 0x000000ff1600720c */ /* 0x000fda0000f21670 */
[----:B------:R-:W1:Y:S01]  /*02c0*/  @!P1 LDC.64 R18, c[0x0][0x388] ;  /* 0x0000e200ff129b82 */ /* 0x000e620000000a00 */
[----:B------:R-:W2:Y:S01]  /*02d0*/  @!P1 LDG.E R23, desc[UR8][R16.64] ;  /* 0x0000000810179981 */ /* 0x000ea2000c1e1900 */
[----:B-1----:R-:W-:-:S06]  /*02e0*/  @!P1 IMAD.WIDE.U32 R24, R5, 0x4, R18 ;  /* 0x0000000405189825 */ /* 0x002fcc00078e0012 */
[----:B------:R-:W2:Y:S01]  /*02f0*/  @!P1 LDG.E R25, desc[UR8][R24.64] ;  /* 0x0000000818199981 */ /* 0x000ea2000c1e1900 */
[----:B------:R-:W-:-:S04]  /*0300*/  IADD3 R18, PT, PT, R22, 0x1, RZ ;  /* 0x0000000116127810 */ /* 0x000fc80007ffe0ff */
[----:B------:R-:W-:-:S04]  /*0310*/  ISETP.GE.AND P0, PT, R18, UR10, PT ;  /* 0x0000000a12007c0c */ /* 0x000fc8000bf06270 */
[----:B------:R-:W-:-:S13]  /*0320*/  ISETP.LT.OR P0, PT, R18, RZ, P0 ;  /* 0x000000ff1200720c */ /* 0x000fda0000701670 */
[----:B------:R-:W1:Y:S02]  /*0330*/  @!P0 LDC.64 R18, c[0x0][0x388] ;  /* 0x0000e200ff128b82 */ /* 0x000e640000000a00 */
[----:B-1----:R-:W-:-:S04]  /*0340*/  @!P0 IMAD.WIDE.U32 R26, R21, 0x4, R18 ;  /* 0x00000004151a8825 */ /* 0x002fc800078e0012 */
[----:B--23--:R-:W-:-:S05]  /*0350*/  @!P1 FFMA R0, R25, R23, R0 ;  /* 0x0000001719009223 */ /* 0x00cfca0000000000 */
[----:B------:R1:W-:Y:S04]  /*0360*/  STG.E desc[UR8][R12.64], R0 ;  /* 0x000000000c007986 */ /* 0x0003e8000c101908 */
[----:B------:R-:W1:Y:S04]  /*0370*/  @!P0 LDG.E R27, desc[UR8][R26.64] ;  /* 0x000000081a1b8981 */ /* 0x000e68000c1e1900 */
[----:B------:R-:W1:Y:S01]  /*0380*/  @!P0 LDG.E R23, desc[UR8][R16.64+-0x4] ;  /* 0xfffffc0810178981 */ /* 0x000e62000c1e1900 */
[----:B------:R-:W-:-:S04]  /*0390*/  IADD3 R18, PT, PT, R22, 0x2, RZ ;  /* 0x0000000216127810 */ /* 0x000fc80007ffe0ff */
[----:B------:R-:W-:-:S04]  /*03a0*/  ISETP.GE.AND P1, PT, R18, UR10, PT ;  /* 0x0000000a12007c0c */ /* 0x000fc8000bf26270 */
[----:B------:R-:W-:-:S13]  /*03b0*/  ISETP.LT.OR P1, PT, R18, RZ, P1 ;  /* 0x000000ff1200720c */ /* 0x000fda0000f21670 */
[----:B------:R-:W2:Y:S02]  /*03c0*/  @!P1 LDC.64 R18, c[0x0][0x388] ;  /* 0x0000e200ff129b82 */ /* 0x000ea40000000a00 */
[----:B--2---:R-:W-:-:S04]  /*03d0*/  @!P1 IMAD.WIDE.U32 R24, R20, 0x4, R18 ;  /* 0x0000000414189825 */ /* 0x004fc800078e0012 */
[----:B-1----:R-:W-:-:S05]  /*03e0*/  @!P0 FFMA R0, R27, R23, R0 ;  /* 0x000000171b008223 */ /* 0x002fca0000000000 */
[----:B------:R1:W-:Y:S04]  /*03f0*/  STG.E desc[UR8][R12.64], R0 ;  /* 0x000000000c007986 */ /* 0x0003e8000c101908 */
[----:B------:R-:W1:Y:S04]  /*0400*/  @!P1 LDG.E R25, desc[UR8][R24.64] ;  /* 0x0000000818199981 */ /* 0x000e68000c1e1900 */
[----:B------:R-:W1:Y:S01]  /*0410*/  @!P1 LDG.E R23, desc[UR8][R16.64+-0x8] ;  /* 0xfffff80810179981 */ /* 0x000e62000c1e1900 */
[----:B------:R-:W-:-:S05]  /*0420*/  VIADD R18, R22, 0x3 ;  /* 0x0000000316127836 */ /* 0x000fca0000000000 */
        /* <DEDUP_REMOVED lines=44> */
[----:B------:R-:W-:-:S04]  /*06f0*/  UIADD3 UR4, UPT, UPT, UR4, 0x8, URZ ;  /* 0x0000000804047890 */ /* 0x000fc8000fffe0ff */
[----:B------:R-:W-:Y:S01]  /*0700*/  UISETP.NE.AND UP0, UPT, UR4, URZ, UPT ;  /* 0x000000ff0400728c */ /* 0x000fe2000bf05270 */
[----:B0-----:R-:W-:Y:S01]  /*0710*/  MOV R24, R6 ;  /* 0x0000000600187202 */ /* 0x001fe20000000f00 */
[----:B------:R-:W-:Y:S01]  /*0720*/  VIADD R4, R4, 0xfffffff8 ;  /* 0xfffffff804047836 */ /* 0x000fe20000000000 */
[----:B------:R-:W-:Y:S02]  /*0730*/  IADD3 R22, PT, PT, R22, 0x8, RZ ;  /* 0x0000000816167810 */ /* 0x000fe40007ffe0ff */
[C---:B------:R-:W-:Y:S01]  /*0740*/  LEA R5, R24.reuse, R5, 0x3 ;  /* 0x0000000518057211 */ /* 0x040fe200078e18ff */
[C---:B------:R-:W-:Y:S01]  /*0750*/  IMAD R21, R24.reuse, 0x8, R21 ;  /* 0x0000000818157824 */ /* 0x040fe200078e0215 */
[C---:B------:R-:W-:Y:S01]  /*0760*/  LEA R20, R24.reuse, R20, 0x3 ;  /* 0x0000001418147211 */ /* 0x040fe200078e18ff */
[C---:B------:R-:W-:Y:S01]  /*0770*/  IMAD R8, R24.reuse, 0x8, R8 ;  /* 0x0000000818087824 */ /* 0x040fe200078e0208 */
[C---:B------:R-:W-:Y:S01]  /*0780*/  LEA R7, R24.reuse, R7, 0x3 ;  /* 0x0000000718077211 */ /* 0x040fe200078e18ff */
[C---:B------:R-:W-:Y:S01]  /*0790*/  IMAD R11, R24.reuse, 0x8, R11 ;  /* 0x00000008180b7824 */ /* 0x040fe200078e020b */
[----:B------:R-:W-:-:S02]  /*07a0*/  LEA R9, R24, R9, 0x3 ;  /* 0x0000000918097211 */ /* 0x000fc400078e18ff */
[----:B------:R-:W-:Y:S01]  /*07b0*/  LEA R10, R24, R10, 0x3 ;  /* 0x0000000a180a7211 */ /* 0x000fe200078e18ff */
[----:B------:R-:W-:Y:S01]  /*07c0*/  UIADD3 UR5, UPT, UPT, UR5, 0x8, URZ ;  /* 0x0000000805057890 */ /* 0x000fe2000fffe0ff */
[----:B-1----:R-:W-:-:S05]  /*07d0*/  @!P0 FFMA R0, R19, R23, R0 ;  /* 0x0000001713008223 */ /* 0x002fca0000000000 */
[----:B------:R3:W-:Y:S01]  /*07e0*/  STG.E desc[UR8][R12.64], R0 ;  /* 0x000000000c007986 */ /* 0x0007e2000c101908 */
[----:B------:R-:W-:Y:S05]  /*07f0*/  BRA.U UP0, `(.L_x_1) ;  /* 0xfffffff900a47547 */ /* 0x000fea000b83ffff */
[----:B------:R-:W-:-:S12]  /*0800*/  UIADD3 UR4, UPT, UPT, UR5, -0x3, URZ ;  /* 0xfffffffd05047890 */ /* 0x000fd8000fffe0ff */
.L_x_0:
[----:B------:R-:W0:Y:S02]  /*0810*/  LDC R4, c[0x0][0x3a0] ;  /* 0x0000e800ff047b82 */ /* 0x000e240000000800 */
[----:B0-----:R-:W-:-:S04]  /*0820*/  SHF.L.U32 R5, R4, 0x1, RZ ;  /* 0x0000000104057819 */ /* 0x001fc800000006ff */
[----:B------:R-:W-:-:S04]  /*0830*/  LOP3.LUT R5, R5, 0x6, RZ, 0xc0, !PT ;  /* 0x0000000605057812 */ /* 0x000fc800078ec0ff */
[----:B------:R-:W-:-:S13]  /*0840*/  ISETP.GE.U32.AND P0, PT, R5, 0x3, PT ;  /* 0x000000030500780c */ /* 0x000fda0003f06070 */
[----:B------:R-:W-:Y:S05]  /*0850*/  @!P0 BRA `(.L_x_2) ;  /* 0x0000000000c08947 */ /* 0x000fea0003800000 */
[----:B------:R-:W0:Y:S01]  /*0860*/  LDCU UR5, c[0x0][0x39c] ;  /* 0x00007380ff0577ac */ /* 0x000e220008000800 */
[----:B------:R-:W-:Y:S01]  /*0870*/  IADD3 R5, PT, PT, R2, UR4, RZ ;  /* 0x0000000402057c10 */ /* 0x000fe2000fffe0ff */
[----:B------:R-:W1:Y:S01]  /*0880*/  LDC.64 R6, c[0x0][0x390] ;  /* 0x0000e400ff067b82 */ /* 0x000e620000000a00 */
[----:B------:R-:W-:Y:S02]  /*0890*/  IADD3 R11, PT, PT, R4, -UR4, RZ ;  /* 0x80000004040b7c10 */ /* 0x000fe4000fffe0ff */
[----:B0-----:R-:W-:-:S04]  /*08a0*/  ISETP.GE.AND P1, PT, R5, UR5, PT ;  /* 0x0000000505007c0c */ /* 0x001fc8000bf26270 */
[----:B------:R-:W-:Y:S01]  /*08b0*/  ISETP.LT.OR P1, PT, R5, RZ, P1 ;  /* 0x000000ff0500720c */ /* 0x000fe20000f21670 */
[----:B-1----:R-:W-:-:S12]  /*08c0*/  IMAD.WIDE R6, R11, 0x4, R6 ;  /* 0x000000040b067825 */ /* 0x002fd800078e0206 */
[----:B------:R-:W0:Y:S01]  /*08d0*/  @!P1 LDC.64 R8, c[0x0][0x388] ;  /* 0x0000e200ff089b82 */ /* 0x000e220000000a00 */
[----:B------:R-:W-:Y:S01]  /*08e0*/  @!P1 IMAD R15, R5, R24, R3 ;  /* 0x00000018050f9224 */ /* 0x000fe200078e0203 */
[----:B------:R-:W3:Y:S03]  /*08f0*/  @!P1 LDG.E R14, desc[UR8][R6.64] ;  /* 0x00000008060e9981 */ /* 0x000ee6000c1e1900 */
[----:B0-----:R-:W-:-:S06]  /*0900*/  @!P1 IMAD.WIDE.U32 R8, R15, 0x4, R8 ;  /* 0x000000040f089825 */ /* 0x001fcc00078e0008 */
[----:B------:R-:W3:Y:S01]  /*0910*/  @!P1 LDG.E R9, desc[UR8][R8.64] ;  /* 0x0000000808099981 */ /* 0x000ee2000c1e1900 */
[----:B------:R-:W-:-:S05]  /*0920*/  VIADD R15, R5, 0x1 ;  /* 0x00000001050f7836 */ /* 0x000fca0000000000 */
[----:B------:R-:W-:-:S04]  /*0930*/  ISETP.GE.AND P0, PT, R15, UR5, PT ;  /* 0x000000050f007c0c */ /* 0x000fc8000bf06270 */
[----:B------:R-:W-:-:S13]  /*0940*/  ISETP.LT.OR P0, PT, R15, RZ, P0 ;  /* 0x000000ff0f00720c */ /* 0x000fda0000701670 */
[----:B------:R-:W0:Y:S01]  /*0950*/  @!P0 LDC.64 R10, c[0x0][0x388] ;  /* 0x0000e200ff0a8b82 */ /* 0x000e220000000a00 */
[----:B------:R-:W-:-:S04]  /*0960*/  @!P0 IMAD R15, R15, R24, R3 ;  /* 0x000000180f0f8224 */ /* 0x000fc800078e0203 */
[----:B0-----:R-:W-:-:S04]  /*0970*/  @!P0 IMAD.WIDE.U32 R10, R15, 0x4, R10 ;  /* 0x000000040f0a8825 */ /* 0x001fc800078e000a */
[----:B---3--:R-:W-:-:S05]  /*0980*/  @!P1 FFMA R0, R9, R14, R0 ;  /* 0x0000000e09009223 */ /* 0x008fca0000000000 */
[----:B------:R0:W-:Y:S04]  /*0990*/  STG.E desc[UR8][R12.64], R0 ;  /* 0x000000000c007986 */ /* 0x0001e8000c101908 */
[----:B------:R-:W0:Y:S04]  /*09a0*/  @!P0 LDG.E R11, desc[UR8][R10.64] ;  /* 0x000000080a0b8981 */ /* 0x000e28000c1e1900 */
[----:B------:R-:W0:Y:S01]  /*09b0*/  @!P0 LDG.E R14, desc[UR8][R6.64+-0x4] ;  /* 0xfffffc08060e8981 */ /* 0x000e22000c1e1900 */
[----:B------:R-:W-:-:S04]  /*09c0*/  IADD3 R15, PT, PT, R5, 0x2, RZ ;  /* 0x00000002050f7810 */ /* 0x000fc80007ffe0ff */
[----:B------:R-:W-:-:S04]  /*09d0*/  ISETP.GE.AND P1, PT, R15, UR5, PT ;  /* 0x000000050f007c0c */ /* 0x000fc8000bf26270 */
[----:B------:R-:W-:-:S13]  /*09e0*/  ISETP.LT.OR P1, PT, R15, RZ, P1 ;  /* 0x000000ff0f00720c */ /* 0x000fda0000f21670 */
[----:B------:R-:W1:Y:S01]  /*09f0*/  @!P1 LDC.64 R8, c[0x0][0x388] ;  /* 0x0000e200ff089b82 */ /* 0x000e620000000a00 */
[----:B------:R-:W-:-:S04]  /*0a00*/  @!P1 IMAD R15, R15, R24, R3 ;  /* 0x000000180f0f9224 */ /* 0x000fc800078e0203 */
[----:B-1----:R-:W-:-:S04]  /*0a10*/  @!P1 IMAD.WIDE.U32 R8, R15, 0x4, R8 ;  /* 0x000000040f089825 */ /* 0x002fc800078e0008 */
[----:B0-----:R-:W-:-:S05]  /*0a20*/  @!P0 FFMA R0, R11, R14, R0 ;  /* 0x0000000e0b008223 */ /* 0x001fca0000000000 */
[----:B------:R0:W-:Y:S04]  /*0a30*/  STG.E desc[UR8][R12.64], R0 ;  /* 0x000000000c007986 */ /* 0x0001e8000c101908 */
[----:B------:R-:W0:Y:S04]  /*0a40*/  @!P1 LDG.E R9, desc[UR8][R8.64] ;  /* 0x0000000808099981 */ /* 0x000e28000c1e1900 */
[----:B------:R-:W0:Y:S01]  /*0a50*/  @!P1 LDG.E R10, desc[UR8][R6.64+-0x8] ;  /* 0xfffff808060a9981 */ /* 0x000e22000c1e1900 */
[----:B------:R-:W-:-:S04]  /*0a60*/  IADD3 R5, PT, PT, R5, 0x3, RZ ;  /* 0x0000000305057810 */ /* 0x000fc80007ffe0ff */
[----:B------:R-:W-:-:S04]  /*0a70*/  ISETP.GE.AND P0, PT, R5, UR5, PT ;  /* 0x0000000505007c0c */ /* 0x000fc8000bf06270 */
[----:B------:R-:W-:Y:S01]  /*0a80*/  ISETP.LT.OR P0, PT, R5, RZ, P0 ;  /* 0x000000ff0500720c */ /* 0x000fe20000701670 */
[----:B------:R-:W-:Y:S01]  /*0a90*/  BSSY.RECONVERGENT B0, `(.L_x_3) ;  /* 0x000000a000007945 */ /* 0x000fe20003800200 */
[----:B0-----:R-:W-:-:S05]  /*0aa0*/  @!P1 FFMA R0, R9, R10, R0 ;  /* 0x0000000a09009223 */ /* 0x001fca0000000000 */
[----:B------:R0:W-:Y:S06]  /*0ab0*/  STG.E desc[UR8][R12.64], R0 ;  /* 0x000000000c007986 */ /* 0x0001ec000c101908 */
[----:B------:R-:W-:Y:S05]  /*0ac0*/  @P0 BRA `(.L_x_4) ;  /* 0x0000000000180947 */ /* 0x000fea0003800000 */
[----:B------:R-:W1:Y:S01]  /*0ad0*/  LDC.64 R8, c[0x0][0x388] ;  /* 0x0000e200ff087b82 */ /* 0x000e620000000a00 */
[----:B------:R-:W-:Y:S01]  /*0ae0*/  IMAD R5, R5, R24, R3 ;  /* 0x0000001805057224 */ /* 0x000fe200078e0203 */
[----:B------:R-:W0:Y:S03]  /*0af0*/  LDG.E R6, desc[UR8][R6.64+-0xc] ;  /* 0xfffff40806067981 */ /* 0x000e26000c1e1900 */
[----:B-1----:R-:W-:-:S06]  /*0b00*/  IMAD.WIDE.U32 R8, R5, 0x4, R8 ;  /* 0x0000000405087825 */ /* 0x002fcc00078e0008 */
[----:B------:R-:W0:Y:S02]  /*0b10*/  LDG.E R9, desc[UR8][R8.64] ;  /* 0x0000000808097981 */ /* 0x000e24000c1e1900 */
[----:B0-----:R-:W-:-:S07]  /*0b20*/  FFMA R0, R9, R6, R0 ;  /* 0x0000000609007223 */ /* 0x001fce0000000000 */
.L_x_4:
[----:B------:R-:W-:Y:S05]  /*0b30*/  BSYNC.RECONVERGENT B0 ;  /* 0x0000000000007941 */ /* 0x000fea0003800200 */
.L_x_3:
[----:B------:R1:W-:Y:S01]  /*0b40*/  STG.E desc[UR8][R12.64], R0 ;  /* 0x000000000c007986 */ /* 0x0003e2000c101908 */
[----:B------:R-:W-:-:S12]  /*0b50*/  UIADD3 UR4, UPT, UPT, UR4, 0x4, URZ ;  /* 0x0000000404047890 */ /* 0x000fd8000fffe0ff */
.L_x_2:
[----:B------:R-:W-:-:S04]  /*0b60*/  LOP3.LUT R5, R4, 0x1, RZ, 0xc0, !PT ;  /* 0x0000000104057812 */ /* 0x000fc800078ec0ff */
[----:B------:R-:W-:-:S13]  /*0b70*/  ISETP.NE.U32.AND P0, PT, R5, 0x1, PT ;  /* 0x000000010500780c */ /* 0x000fda0003f05070 */
[----:B------:R-:W-:Y:S05]  /*0b80*/  @P0 BRA `(.L_x_5) ;  /* 0x0000000000700947 */ /* 0x000fea0003800000 */
[----:B------:R-:W2:Y:S01]  /*0b90*/  LDCU UR5, c[0x0][0x39c] ;  /* 0x00007380ff0577ac */ /* 0x000ea20008000800 */
[----:B------:R-:W-:Y:S01]  /*0ba0*/  IADD3 R10, PT, PT, R2, UR4, RZ ;  /* 0x00000004020a7c10 */ /* 0x000fe2000fffe0ff */
[----:B------:R-:W4:Y:S01]  /*0bb0*/  LDC.64 R6, c[0x0][0x390] ;  /* 0x0000e400ff067b82 */ /* 0x000f220000000a00 */
[----:B------:R-:W-:Y:S02]  /*0bc0*/  VIADD R11, R4, -UR4 ;  /* 0x80000004040b7c36 */ /* 0x000fe40008000000 */
[----:B--2---:R-:W-:-:S04]  /*0bd0*/  ISETP.GE.AND P0, PT, R10, UR5, PT ;  /* 0x000000050a007c0c */ /* 0x004fc8000bf06270 */
[----:B------:R-:W-:Y:S01]  /*0be0*/  ISETP.LT.OR P0, PT, R10, RZ, P0 ;  /* 0x000000ff0a00720c */ /* 0x000fe20000701670 */
[----:B----4-:R-:W-:-:S12]  /*0bf0*/  IMAD.WIDE R6, R11, 0x4, R6 ;  /* 0x000000040b067825 */ /* 0x010fd800078e0206 */
[----:B------:R-:W2:Y:S01]  /*0c00*/  @!P0 LDC.64 R8, c[0x0][0x388] ;  /* 0x0000e200ff088b82 */ /* 0x000ea20000000a00 */
[----:B------:R-:W-:-:S04]  /*0c10*/  @!P0 IMAD R5, R10, R24, R3 ;  /* 0x000000180a058224 */ /* 0x000fc800078e0203 */
[----:B--2---:R-:W-:Y:S02]  /*0c20*/  @!P0 IMAD.WIDE.U32 R8, R5, 0x4, R8 ;  /* 0x0000000405088825 */ /* 0x004fe400078e0008 */
[----:B------:R-:W0:Y:S04]  /*0c30*/  @!P0 LDG.E R5, desc[UR8][R6.64] ;  /* 0x0000000806058981 */ /* 0x000e28000c1e1900 */
[----:B------:R-:W0:Y:S01]  /*0c40*/  @!P0 LDG.E R9, desc[UR8][R8.64] ;  /* 0x0000000808098981 */ /* 0x000e22000c1e1900 */
[----:B------:R-:W-:Y:S01]  /*0c50*/  IADD3 R10, PT, PT, R10, 0x1, RZ ;  /* 0x000000010a0a7810 */ /* 0x000fe20007ffe0ff */
[----:B------:R-:W-:Y:S03]  /*0c60*/  BSSY.RECONVERGENT B0, `(.L_x_6) ;  /* 0x000000c000007945 */ /* 0x000fe60003800200 */
[----:B------:R-:W-:-:S04]  /*0c70*/  ISETP.GE.AND P1, PT, R10, UR5, PT ;  /* 0x000000050a007c0c */ /* 0x000fc8000bf26270 */
[----:B------:R-:W-:Y:S01]  /*0c80*/  ISETP.LT.OR P1, PT, R10, RZ, P1 ;  /* 0x000000ff0a00720c */ /* 0x000fe20000f21670 */
[----:B01-3--:R-:W-:-:S05]  /*0c90*/  @!P0 FFMA R0, R9, R5, R0 ;  /* 0x0000000509008223 */ /* 0x00bfca0000000000 */
[----:B------:R0:W-:Y:S07]  /*0ca0*/  STG.E desc[UR8][R12.64], R0 ;  /* 0x000000000c007986 */ /* 0x0001ee000c101908 */
[----:B------:R-:W-:Y:S05]  /*0cb0*/  @P1 BRA `(.L_x_7) ;  /* 0x0000000000181947 */ /* 0x000fea0003800000 */
[----:B------:R-:W1:Y:S01]  /*0cc0*/  LDC.64 R8, c[0x0][0x388] ;  /* 0x0000e200ff087b82 */ /* 0x000e620000000a00 */
[----:B------:R-:W-:Y:S01]  /*0cd0*/  IMAD R5, R10, R24, R3 ;  /* 0x000000180a057224 */ /* 0x000fe200078e0203 */
[----:B------:R-:W0:Y:S03]  /*0ce0*/  LDG.E R6, desc[UR8][R6.64+-0x4] ;  /* 0xfffffc0806067981 */ /* 0x000e26000c1e1900 */
[----:B-1----:R-:W-:-:S06]  /*0cf0*/  IMAD.WIDE.U32 R8, R5, 0x4, R8 ;  /* 0x0000000405087825 */ /* 0x002fcc00078e0008 */
[----:B------:R-:W0:Y:S02]  /*0d00*/  LDG.E R9, desc[UR8][R8.64] ;  /* 0x0000000808097981 */ /* 0x000e24000c1e1900 */
[----:B0-----:R-:W-:-:S07]  /*0d10*/  FFMA R0, R9, R6, R0 ;  /* 0x0000000609007223 */ /* 0x001fce0000000000 */
.L_x_7:
[----:B------:R-:W-:Y:S05]  /*0d20*/  BSYNC.RECONVERGENT B0 ;  /* 0x0000000000007941 */ /* 0x000fea0003800200 */
.L_x_6:
[----:B------:R2:W-:Y:S01]  /*0d30*/  STG.E desc[UR8][R12.64], R0 ;  /* 0x000000000c007986 */ /* 0x0005e2000c101908 */
[----:B------:R-:W-:-:S12]  /*0d40*/  UIADD3 UR4, UPT, UPT, UR4, 0x2, URZ ;  /* 0x0000000204047890 */ /* 0x000fd8000fffe0ff */
.L_x_5:
[----:B------:R-:W4:Y:S01]  /*0d50*/  LDCU UR5, c[0x0][0x39c] ;  /* 0x00007380ff0577ac */ /* 0x000f220008000800 */
[----:B------:R-:W-:Y:S01]  /*0d60*/  IADD3 R2, PT, PT, R2, UR4, RZ ;  /* 0x0000000402027c10 */ /* 0x000fe2000fffe0ff */
[----:B------:R-:W-:Y:S03]  /*0d70*/  BSSY.RECONVERGENT B0, `(.L_x_8) ;  /* 0x000000d000007945 */ /* 0x000fe60003800200 */
[----:B----4-:R-:W-:-:S04]  /*0d80*/  ISETP.GE.AND P0, PT, R2, UR5, PT ;  /* 0x0000000502007c0c */ /* 0x010fc8000bf06270 */
[----:B------:R-:W-:-:S13]  /*0d90*/  ISETP.LT.OR P0, PT, R2, RZ, P0 ;  /* 0x000000ff0200720c */ /* 0x000fda0000701670 */
[----:B------:R-:W-:Y:S05]  /*0da0*/  @P0 BRA `(.L_x_9) ;  /* 0x0000000000240947 */ /* 0x000fea0003800000 */
[----:B------:R-:W4:Y:S01]  /*0db0*/  LDC.64 R6, c[0x0][0x388] ;  /* 0x0000e200ff067b82 */ /* 0x000f220000000a00 */
[----:B------:R-:W-:Y:S01]  /*0dc0*/  IADD3 R5, PT, PT, R4, -UR4, RZ ;  /* 0x8000000404057c10 */ /* 0x000fe2000fffe0ff */
[----:B------:R-:W-:-:S06]  /*0dd0*/  IMAD R3, R2, R24, R3 ;  /* 0x0000001802037224 */ /* 0x000fcc00078e0203 */
[----:B------:R-:W5:Y:S01]  /*0de0*/  LDC.64 R8, c[0x0][0x390] ;  /* 0x0000e400ff087b82 */ /* 0x000f620000000a00 */
[----:B----4-:R-:W-:-:S06]  /*0df0*/  IMAD.WIDE.U32 R2, R3, 0x4, R6 ;  /* 0x0000000403027825 */ /* 0x010fcc00078e0006 */
[----:B------:R-:W0:Y:S01]  /*0e00*/  LDG.E R3, desc[UR8][R2.64] ;  /* 0x0000000802037981 */ /* 0x000e22000c1e1900 */
[----:B-----5:R-:W-:-:S06]  /*0e10*/  IMAD.WIDE R4, R5, 0x4, R8 ;  /* 0x0000000405047825 */ /* 0x020fcc00078e0208 */
[----:B------:R-:W0:Y:S02]  /*0e20*/  LDG.E R4, desc[UR8][R4.64] ;  /* 0x0000000804047981 */ /* 0x000e24000c1e1900 */
[----:B0123--:R-:W-:-:S07]  /*0e30*/  FFMA R0, R3, R4, R0 ;  /* 0x0000000403007223 */ /* 0x00ffce0000000000 */
.L_x_9:
[----:B------:R-:W-:Y:S05]  /*0e40*/  BSYNC.RECONVERGENT B0 ;  /* 0x0000000000007941 */ /* 0x000fea0003800200 */
.L_x_8:
[----:B------:R-:W-:Y:S01]  /*0e50*/  STG.E desc[UR8][R12.64], R0 ;  /* 0x000000000c007986 */ /* 0x000fe2000c101908 */
[----:B------:R-:W-:Y:S05]  /*0e60*/  EXIT ;  /* 0x000000000000794d */ /* 0x000fea0003800000 */
.L_x_10:
[----:B------:R-:W-:-:S00]  /*0e70*/  BRA `(.L_x_10) ;  /* 0xfffffffc00fc7947 */ /* 0x000fc0000383ffff */
[----:B------:R-:W-:-:S00]  /*0e80*/  NOP ;  /* 0x0000000000007918 */ /* 0x000fc00000000000 */
[----:B------:R-:W-:-:S00]  /*0e90*/  NOP ;  /* 0x0000000000007918 */ /* 0x000fc00000000000 */
[----:B------:R-:W-:-:S00]  /*0ea0*/  NOP ;  /* 0x0000000000007918 */ /* 0x000fc00000000000 */
[----:B------:R-:W-:-:S00]  /*0eb0*/  NOP ;  /* 0x0000000000007918 */ /* 0x000fc00000000000 */
[----:B------:R-:W-:-:S00]  /*0ec0*/  NOP ;  /* 0x0000000000007918 */ /* 0x000fc00000000000 */
[----:B------:R-:W-:-:S00]  /*0ed0*/  NOP ;  /* 0x0000000000007918 */ /* 0x000fc00000000000 */
[----:B------:R-:W-:-:S00]  /*0ee0*/  NOP ;  /* 0x0000000000007918 */ /* 0x000fc00000000000 */
[----:B------:R-:W-:-:S00]  /*0ef0*/  NOP ;  /* 0x0000000000007918 */ /* 0x000fc00000000000 */
.L_x_22:


//--------------------- .text._Z17convolutionRowGPUPfS_S_iii --------------------------
	.section	.text._Z17convolutionRowGPUPfS_S_iii,"ax",@progbits
	.align	128
        .global         _Z17convolutionRowGPUPfS_S_iii
        .type           _Z17convolutionRowGPUPfS_S_iii,@function
        .size           _Z17convolutionRowGPUPfS_S_iii,(.L_x_23 - _Z17convolutionRowGPUPfS_S_iii)
        .other          _Z17convolutionRowGPUPfS_S_iii,@"STO_CUDA_ENTRY STV_DEFAULT"
_Z17convolutionRowGPUPfS_S_iii:
.text._Z17convolutionRowGPUPfS_S_iii:
[----:B------:R-:W-:Y:S01]  /*0000*/  LDC R1, c[0x0][0x37c] ;  /* 0x0000df00ff017b82 */ /* 0x000fe20000000800 */
[----:B------:R-:W0:Y:S02]  /*0010*/  LDCU UR10, c[0x0][0x3a0] ;  /* 0x00007400ff0a77ac */ /* 0x000e240008000800 */
[----:B0-----:R-:W-:-:S13]  /*0020*/  ISETP.LE.AND P0, PT, RZ, UR10, PT ;  /* 0x0000000aff007c0c */ /* 0x001fda000bf03270 */
[----:B------:R-:W-:Y:S05]  /*0030*/  @!P0 EXIT ;  /* 0x000000000000894d */ /* 0x000fea0003800000 */
[----:B------:R-:W0:Y:S01]  /*0040*/  S2R R0, SR_TID.X ;  /* 0x0000000000007919 */ /* 0x000e220000002100 */
[----:B------:R-:W1:Y:S01]  /*0050*/  LDC.64 R2, c[0x0][0x380] ;  /* 0x0000e000ff027b82 */ /* 0x000e620000000a00 */
[----:B------:R-:W0:Y:S01]  /*0060*/  LDCU UR5, c[0x0][0x398] ;  /* 0x00007300ff0577ac */ /* 0x000e220008000800 */
[----:B------:R-:W-:Y:S01]  /*0070*/  IMAD.MOV.U32 R9, RZ, RZ, RZ ;  /* 0x000000ffff097224 */ /* 0x000fe200078e00ff */
[----:B------:R-:W0:Y:S01]  /*0080*/  S2R R5, SR_TID.Y ;  /* 0x0000000000057919 */ /* 0x000e220000002200 */
[----:B------:R-:W-:Y:S02]  /*0090*/  UISETP.GE.U32.AND UP0, UPT, UR10, 0x4, UPT ;  /* 0x000000040a00788c */ /* 0x000fe4000bf06070 */
[----:B------:R-:W-:Y:S01]  /*00a0*/  UIADD3 UR4, UPT, UPT, -UR10, URZ, URZ ;  /* 0x000000ff0a047290 */ /* 0x000fe2000fffe1ff */
[----:B------:R-:W2:Y:S05]  /*00b0*/  LDCU.64 UR8, c[0x0][0x358] ;  /* 0x00006b00ff0877ac */ /* 0x000eaa0008000a00 */
[----:B------:R-:W-:-:S02]  /*00c0*/  IMAD.U32 R13, RZ, RZ, UR4 ;  /* 0x00000004ff0d7e24 */ /* 0x000fc4000f8e00ff */
[----:B0-----:R-:W-:-:S04]  /*00d0*/  IMAD R8, R5, UR5, R0 ;  /* 0x0000000505087c24 */ /* 0x001fc8000f8e0200 */
[----:B-1----:R-:W-:Y:S01]  /*00e0*/  IMAD.WIDE.U32 R2, R8, 0x4, R2 ;  /* 0x0000000408027825 */ /* 0x002fe200078e0002 */
[----:B--2---:R-:W-:Y:S06]  /*00f0*/  BRA.U !UP0, `(.L_x_11) ;  /* 0x0000000508887547 */ /* 0x004fec000b800000 */
[----:B------:R-:W0:Y:S01]  /*0100*/  LDC.64 R4, c[0x0][0x390] ;  /* 0x0000e400ff047b82 */ /* 0x000e220000000a00 */
[----:B------:R-:W-:Y:S01]  /*0110*/  USHF.L.U32 UR6, UR10, 0x1, URZ ;  /* 0x000000010a067899 */ /* 0x000fe200080006ff */
[----:B------:R-:W-:Y:S01]  /*0120*/  HFMA2 R9, -RZ, RZ, 0, 0 ;  /* 0x00000000ff097431 */ /* 0x000fe200000001ff */
[----:B------:R-:W-:Y:S02]  /*0130*/  UIADD3 UR7, UPT, UPT, -UR10, 0x3, URZ ;  /* 0x000000030a077890 */ /* 0x000fe4000fffe1ff */
[----:B------:R-:W-:Y:S01]  /*0140*/  IADD3 R10, PT, PT, R8, -UR10, RZ ;  /* 0x8000000a080a7c10 */ /* 0x000fe2000fffe0ff */
[----:B------:R-:W-:Y:S01]  /*0150*/  ULOP3.LUT UR4, UR6, 0xfffffff8, URZ, 0xc0, !UPT ;  /* 0xfffffff806047892 */ /* 0x000fe2000f8ec0ff */
[----:B------:R-:W-:Y:S01]  /*0160*/  VIADD R12, R0, -UR10 ;  /* 0x8000000a000c7c36 */ /* 0x000fe20008000000 */
[----:B------:R-:W1:Y:S01]  /*0170*/  LDCU UR5, c[0x0][0x398] ;  /* 0x00007300ff0577ac */ /* 0x000e620008000800 */
[----:B------:R-:W-:Y:S01]  /*0180*/  IMAD.U32 R11, RZ, RZ, UR6 ;  /* 0x00000006ff0b7e24 */ /* 0x000fe2000f8e00ff */
[----:B------:R-:W-:Y:S01]  /*0190*/  MOV R13, UR7 ;  /* 0x00000007000d7c02 */ /* 0x000fe20008000f00 */
[----:B------:R-:W-:-:S12]  /*01a0*/  UIADD3 UR4, UPT, UPT, -UR4, URZ, URZ ;  /* 0x000000ff04047290 */ /* 0x000fd8000fffe1ff */
.L_x_12:
[----:B-1----:R-:W-:Y:S01]  /*01b0*/  ISETP.GE.AND P1, PT, R12, UR5, PT ;  /* 0x000000050c007c0c */ /* 0x002fe2000bf26270 */
[----:B0-----:R-:W-:-:S03]  /*01c0*/  IMAD.WIDE R6, R11, 0x4, R4 ;  /* 0x000000040b067825 */ /* 0x001fc600078e0204 */
[----:B------:R-:W-:-:S13]  /*01d0*/  ISETP.LT.OR P1, PT, R12, RZ, P1 ;  /* 0x000000ff0c00720c */ /* 0x000fda0000f21670 */
[----:B------:R-:W0:Y:S01]  /*01e0*/  @!P1 LDC.64 R14, c[0x0][0x388] ;  /* 0x0000e200ff0e9b82 */ /* 0x000e220000000a00 */
[----:B--2---:R-:W2:Y:S01]  /*01f0*/  @!P1 LDG.E R18, desc[UR8][R6.64] ;  /* 0x0000000806129981 */ /* 0x004ea2000c1e1900 */
[----:B0-----:R-:W-:-:S06]  /*0200*/  @!P1 IMAD.WIDE.U32 R14, R10, 0x4, R14 ;  /* 0x000000040a0e9825 */ /* 0x001fcc00078e000e */
[----:B------:R-:W2:Y:S01]  /*0210*/  @!P1 LDG.E R14, desc[UR8][R14.64] ;  /* 0x000000080e0e9981 */ /* 0x000ea2000c1e1900 */
[----:B------:R-:W-:-:S05]  /*0220*/  VIADD R16, R12, 0x1 ;  /* 0x000000010c107836 */ /* 0x000fca0000000000 */
[----:B------:R-:W-:-:S04]  /*0230*/  ISETP.GE.AND P0, PT, R16, UR5, PT ;  /* 0x0000000510007c0c */ /* 0x000fc8000bf06270 */
[----:B------:R-:W-:-:S13]  /*0240*/  ISETP.LT.OR P0, PT, R16, RZ, P0 ;  /* 0x000000ff1000720c */ /* 0x000fda0000701670 */
[----:B------:R-:W0:Y:S01]  /*0250*/  @!P0 LDC.64 R16, c[0x0][0x388] ;  /* 0x0000e200ff108b82 */ /* 0x000e220000000a00 */
[----:B------:R-:W-:-:S05]  /*0260*/  @!P0 IADD3 R19, PT, PT, R10, 0x1, RZ ;  /* 0x000000010a138810 */ /* 0x000fca0007ffe0ff */
[----:B0-----:R-:W-:-:S04]  /*0270*/  @!P0 IMAD.WIDE.U32 R16, R19, 0x4, R16 ;  /* 0x0000000413108825 */ /* 0x001fc800078e0010 */
[----:B--2---:R-:W-:-:S05]  /*0280*/  @!P1 FFMA R9, R14, R18, R9 ;  /* 0x000000120e099223 */ /* 0x004fca0000000009 */
[----:B------:R0:W-:Y:S04]  /*0290*/  STG.E desc[UR8][R2.64], R9 ;  /* 0x0000000902007986 */ /* 0x0001e8000c101908 */
[----:B------:R-:W0:Y:S04]  /*02a0*/  @!P0 LDG.E R16, desc[UR8][R16.64] ;  /* 0x0000000810108981 */ /* 0x000e28000c1e1900 */
[----:B------:R-:W0:Y:S01]  /*02b0*/  @!P0 LDG.E R18, desc[UR8][R6.64+-0x4] ;  /* 0xfffffc0806128981 */ /* 0x000e22000c1e1900 */
[----:B------:R-:W-:-:S05]  /*02c0*/  VIADD R14, R12, 0x2 ;  /* 0x000000020c0e7836 */ /* 0x000fca0000000000 */
[----:B------:R-:W-:-:S04]  /*02d0*/  ISETP.GE.AND P1, PT, R14, UR5, PT ;  /* 0x000000050e007c0c */ /* 0x000fc8000bf26270 */
[----:B------:R-:W-:-:S13]  /*02e0*/  ISETP.LT.OR P1, PT, R14, RZ, P1 ;  /* 0x000000ff0e00720c */ /* 0x000fda0000f21670 */
[----:B------:R-:W1:Y:S01]  /*02f0*/  @!P1 LDC.64 R14, c[0x0][0x388] ;  /* 0x0000e200ff0e9b82 */ /* 0x000e620000000a00 */
[----:B------:R-:W-:-:S05]  /*0300*/  @!P1 IADD3 R19, PT, PT, R10, 0x2, RZ ;  /* 0x000000020a139810 */ /* 0x000fca0007ffe0ff */
[----:B-1----:R-:W-:-:S04]  /*0310*/  @!P1 IMAD.WIDE.U32 R14, R19, 0x4, R14 ;  /* 0x00000004130e9825 */ /* 0x002fc800078e000e */
[----:B0-----:R-:W-:-:S05]  /*0320*/  @!P0 FFMA R9, R16, R18, R9 ;  /* 0x0000001210098223 */ /* 0x001fca0000000009 */
        /* <DEDUP_REMOVED lines=53> */
[----:B------:R-:W-:-:S04]  /*0680*/  UIADD3 UR4, UPT, UPT, UR4, 0x8, URZ ;  /* 0x0000000804047890 */ /* 0x000fc8000fffe0ff */
[----:B------:R-:W-:Y:S01]  /*0690*/  UISETP.NE.AND UP0, UPT, UR4, URZ, UPT ;  /* 0x000000ff0400728c */ /* 0x000fe2000bf05270 */
[----:B------:R-:W-:Y:S01]  /*06a0*/  VIADD R13, R13, 0x8 ;  /* 0x000000080d0d7836 */ /* 0x000fe20000000000 */
[----:B------:R-:W-:Y:S01]  /*06b0*/  IADD3 R11, PT, PT, R11, -0x8, RZ ;  /* 0xfffffff80b0b7810 */ /* 0x000fe20007ffe0ff */
[----:B------:R-:W-:Y:S01]  /*06c0*/  VIADD R12, R12, 0x8 ;  /* 0x000000080c0c7836 */ /* 0x000fe20000000000 */
[----:B------:R-:W-:Y:S01]  /*06d0*/  IADD3 R10, PT, PT, R10, 0x8, RZ ;  /* 0x000000080a0a7810 */ /* 0x000fe20007ffe0ff */
[----:B0-----:R-:W-:-:S05]  /*06e0*/  @!P0 FFMA R9, R16, R18, R9 ;  /* 0x0000001210098223 */ /* 0x001fca0000000009 */
[----:B------:R2:W-:Y:S01]  /*06f0*/  STG.E desc[UR8][R2.64], R9 ;  /* 0x0000000902007986 */ /* 0x0005e2000c101908 */
[----:B------:R-:W-:Y:S05]  /*0700*/  BRA.U UP0, `(.L_x_12) ;  /* 0xfffffff900a87547 */ /* 0x000fea000b83ffff */
[----:B------:R-:W-:-:S07]  /*0710*/  VIADD R13, R13, 0xfffffffd ;  /* 0xfffffffd0d0d7836 */ /* 0x000fce0000000000 */
.L_x_11:
[----:B------:R-:W0:Y:S02]  /*0720*/  LDCU UR6, c[0x0][0x3a0] ;  /* 0x00007400ff0677ac */ /* 0x000e240008000800 */
[----:B0-----:R-:W-:-:S04]  /*0730*/  USHF.L.U32 UR4, UR6, 0x1, URZ ;  /* 0x0000000106047899 */ /* 0x001fc800080006ff */
[----:B------:R-:W-:-:S04]  /*0740*/  ULOP3.LUT UR4, UR4, 0x6, URZ, 0xc0, !UPT ;  /* 0x0000000604047892 */ /* 0x000fc8000f8ec0ff */
[----:B------:R-:W-:-:S09]  /*0750*/  UISETP.GE.U32.AND UP0, UPT, UR4, 0x3, UPT ;  /* 0x000000030400788c */ /* 0x000fd2000bf06070 */
[----:B------:R-:W-:Y:S05]  /*0760*/  BRA.U !UP0, `(.L_x_13) ;  /* 0x0000000108bc7547 */ /* 0x000fea000b800000 */
[C---:B------:R-:W-:Y:S01]  /*0770*/  IADD3 R6, PT, PT, R13.reuse, R0, RZ ;  /* 0x000000000d067210 */ /* 0x040fe20007ffe0ff */
[----:B------:R-:W0:Y:S01]  /*0780*/  LDC.64 R4, c[0x0][0x390] ;  /* 0x0000e400ff047b82 */ /* 0x000e220000000a00 */
[----:B------:R-:W-:Y:S02]  /*0790*/  IADD3 R7, PT, PT, -R13, UR6, RZ ;  /* 0x000000060d077c10 */ /* 0x000fe4000fffe1ff */
[----:B------:R-:W-:-:S04]  /*07a0*/  ISETP.GE.AND P1, PT, R6, UR5, PT ;  /* 0x0000000506007c0c */ /* 0x000fc8000bf26270 */
[----:B------:R-:W-:-:S13]  /*07b0*/  ISETP.LT.OR P1, PT, R6, RZ, P1 ;  /* 0x000000ff0600720c */ /* 0x000fda0000f21670 */
[----:B------:R-:W1:Y:S01]  /*07c0*/  @!P1 LDC.64 R10, c[0x0][0x388] ;  /* 0x0000e200ff0a9b82 */ /* 0x000e620000000a00 */
[----:B------:R-:W-:Y:S02]  /*07d0*/  @!P1 IMAD.IADD R15, R8, 0x1, R13 ;  /* 0x00000001080f9824 */ /* 0x000fe400078e020d */
[----:B0-----:R-:W-:-:S05]  /*07e0*/  IMAD.WIDE R4, R7, 0x4, R4 ;  /* 0x0000000407047825 */ /* 0x001fca00078e0204 */
[----:B------:R-:W2:Y:S01]  /*07f0*/  @!P1 LDG.E R7, desc[UR8][R4.64] ;  /* 0x0000000804079981 */ /* 0x000ea2000c1e1900 */
[----:B-1----:R-:W-:-:S06]  /*0800*/  @!P1 IMAD.WIDE.U32 R10, R15, 0x4, R10 ;  /* 0x000000040f0a9825 */ /* 0x002fcc00078e000a */
[----:B------:R-:W2:Y:S01]  /*0810*/  @!P1 LDG.E R10, desc[UR8][R10.64] ;  /* 0x000000080a0a9981 */ /* 0x000ea2000c1e1900 */
[----:B------:R-:W-:-:S04]  /*0820*/  IADD3 R12, PT, PT, R6, 0x1, RZ ;  /* 0x00000001060c7810 */ /* 0x000fc80007ffe0ff */
[----:B------:R-:W-:-:S04]  /*0830*/  ISETP.GE.AND P0, PT, R12, UR5, PT ;  /* 0x000000050c007c0c */ /* 0x000fc8000bf06270 */
[----:B------:R-:W-:-:S13]  /*0840*/  ISETP.LT.OR P0, PT, R12, RZ, P0 ;  /* 0x000000ff0c00720c */ /* 0x000fda0000701670 */
[----:B------:R-:W0:Y:S01]  /*0850*/  @!P0 LDC.64 R14, c[0x0][0x388] ;  /* 0x0000e200ff0e8b82 */ /* 0x000e220000000a00 */
[----:B------:R-:W-:-:S05]  /*0860*/  @!P0 IADD3 R17, PT, PT, R13, 0x1, R8 ;  /* 0x000000010d118810 */ /* 0x000fca0007ffe008 */
        /* <DEDUP_REMOVED lines=9> */
[----:B------:R-:W-:-:S05]  /*0900*/  @!P1 IADD3 R17, PT, PT, R13, 0x2, R8 ;  /* 0x000000020d119810 */ /* 0x000fca0007ffe008 */
        /* <DEDUP_REMOVED lines=13> */
[----:B------:R-:W-:Y:S01]  /*09e0*/  IADD3 R11, PT, PT, R13, 0x3, R8 ;  /* 0x000000030d0b7810 */ /* 0x000fe20007ffe008 */
[----:B------:R-:W0:Y:S04]  /*09f0*/  LDG.E R4, desc[UR8][R4.64+-0xc] ;  /* 0xfffff40804047981 */ /* 0x000e28000c1e1900 */
[----:B-1----:R-:W-:-:S06]  /*0a00*/  IMAD.WIDE.U32 R6, R11, 0x4, R6 ;  /* 0x000000040b067825 */ /* 0x002fcc00078e0006 */
[----:B------:R-:W0:Y:S02]  /*0a10*/  LDG.E R6, desc[UR8][R6.64] ;  /* 0x0000000806067981 */ /* 0x000e24000c1e1900 */
[----:B0-----:R-:W-:-:S07]  /*0a20*/  FFMA R9, R6, R4, R9 ;  /* 0x0000000406097223 */ /* 0x001fce0000000009 */
.L_x_15:
[----:B------:R-:W-:Y:S05]  /*0a30*/  BSYNC.RECONVERGENT B0 ;  /* 0x0000000000007941 */ /* 0x000fea0003800200 */
.L_x_14:
[----:B------:R1:W-:Y:S01]  /*0a40*/  STG.E desc[UR8][R2.64], R9 ;  /* 0x0000000902007986 */ /* 0x0003e2000c101908 */
[----:B------:R-:W-:-:S07]  /*0a50*/  VIADD R13, R13, 0x4 ;  /* 0x000000040d0d7836 */ /* 0x000fce0000000000 */
.L_x_13:
[----:B------:R-:W-:-:S04]  /*0a60*/  ULOP3.LUT UR4, UR6, 0x1, URZ, 0xc0, !UPT ;  /* 0x0000000106047892 */ /* 0x000fc8000f8ec0ff */
[----:B------:R-:W-:-:S09]  /*0a70*/  UISETP.NE.U32.AND UP0, UPT, UR4, 0x1, UPT ;  /* 0x000000010400788c */ /* 0x000fd2000bf05070 */
[----:B------:R-:W-:Y:S05]  /*0a80*/  BRA.U UP0, `(.L_x_16) ;  /* 0x00000001006c7547 */ /* 0x000fea000b800000 */
[C---:B------:R-:W-:Y:S01]  /*0a90*/  IADD3 R11, PT, PT, R13.reuse, R0, RZ ;  /* 0x000000000d0b7210 */ /* 0x040fe20007ffe0ff */
[----:B------:R-:W3:Y:S01]  /*0aa0*/  LDC.64 R4, c[0x0][0x390] ;  /* 0x0000e400ff047b82 */ /* 0x000ee20000000a00 */
[----:B------:R-:W-:Y:S02]  /*0ab0*/  IADD3 R15, PT, PT, -R13, UR6, RZ ;  /* 0x000000060d0f7c10 */ /* 0x000fe4000fffe1ff */
[----:B------:R-:W-:-:S04]  /*0ac0*/  ISETP.GE.AND P0, PT, R11, UR5, PT ;  /* 0x000000050b007c0c */ /* 0x000fc8000bf06270 */
[----:B------:R-:W-:-:S13]  /*0ad0*/  ISETP.LT.OR P0, PT, R11, RZ, P0 ;  /* 0x000000ff0b00720c */ /* 0x000fda0000701670 */
[----:B------:R-:W4:Y:S01]  /*0ae0*/  @!P0 LDC.64 R6, c[0x0][0x388] ;  /* 0x0000e200ff068b82 */ /* 0x000f220000000a00 */
[----:B------:R-:W-:Y:S02]  /*0af0*/  @!P0 IMAD.IADD R17, R8, 0x1, R13 ;  /* 0x0000000108118824 */ /* 0x000fe400078e020d */
[----:B---3--:R-:W-:-:S05]  /*0b00*/  IMAD.WIDE R4, R15, 0x4, R4 ;  /* 0x000000040f047825 */ /* 0x008fca00078e0204 */
[----:B------:R-:W0:Y:S01]  /*0b10*/  @!P0 LDG.E R10, desc[UR8][R4.64] ;  /* 0x00000008040a8981 */ /* 0x000e22000c1e1900 */
[----:B----4-:R-:W-:-:S06]  /*0b20*/  @!P0 IMAD.WIDE.U32 R6, R17, 0x4, R6 ;  /* 0x0000000411068825 */ /* 0x010fcc00078e0006 */
[----:B------:R-:W0:Y:S01]  /*0b30*/  @!P0 LDG.E R6, desc[UR8][R6.64] ;  /* 0x0000000806068981 */ /* 0x000e22000c1e1900 */
[----:B------:R-:W-:-:S04]  /*0b40*/  IADD3 R11, PT, PT, R11, 0x1, RZ ;  /* 0x000000010b0b7810 */ /* 0x000fc80007ffe0ff */
[----:B------:R-:W-:-:S04]  /*0b50*/  ISETP.GE.AND P1, PT, R11, UR5, PT ;  /* 0x000000050b007c0c */ /* 0x000fc8000bf26270 */
[----:B------:R-:W-:Y:S01]  /*0b60*/  ISETP.LT.OR P1, PT, R11, RZ, P1 ;  /* 0x000000ff0b00720c */ /* 0x000fe20000f21670 */
[----:B------:R-:W-:Y:S01]  /*0b70*/  BSSY.RECONVERGENT B0, `(.L_x_17) ;  /* 0x000000a000007945 */ /* 0x000fe20003800200 */
[----:B012---:R-:W-:-:S05]  /*0b80*/  @!P0 FFMA R9, R6, R10, R9 ;  /* 0x0000000a06098223 */ /* 0x007fca0000000009 */
        /* <DEDUP_REMOVED lines=8> */
.L_x_18:
[----:B------:R-:W-:Y:S05]  /*0c10*/  BSYNC.RECONVERGENT B0 ;  /* 0x0000000000007941 */ /* 0x000fea0003800200 */
.L_x_17:
[----:B------:R3:W-:Y:S01]  /*0c20*/  STG.E desc[UR8][R2.64], R9 ;  /* 0x0000000902007986 */ /* 0x0007e2000c101908 */
[----:B------:R-:W-:-:S07]  /*0c30*/  VIADD R13, R13, 0x2 ;  /* 0x000000020d0d7836 */ /* 0x000fce0000000000 */
.L_x_16:
[----:B------:R-:W-:Y:S01]  /*0c40*/  IADD3 R0, PT, PT, R0, R13, RZ ;  /* 0x0000000d00007210 */ /* 0x000fe20007ffe0ff */
[----:B------:R-:W-:Y:S03]  /*0c50*/  BSSY.RECONVERGENT B0, `(.L_x_19) ;  /* 0x000000d000007945 */ /* 0x000fe60003800200 */
[----:B------:R-:W-:-:S04]  /*0c60*/  ISETP.GE.AND P0, PT, R0, UR5, PT ;  /* 0x0000000500007c0c */ /* 0x000fc8000bf06270 */
[----:B------:R-:W-:-:S13]  /*0c70*/  ISETP.LT.OR P0, PT, R0, RZ, P0 ;  /* 0x000000ff0000720c */ /* 0x000fda0000701670 */
[----:B------:R-:W-:Y:S05]  /*0c80*/  @P0 BRA `(.L_x_20) ;  /* 0x0000000000240947 */ /* 0x000fea0003800000 */
[----:B------:R-:W4:Y:S01]  /*0c90*/  LDC.64 R4, c[0x0][0x388] ;  /* 0x0000e200ff047b82 */ /* 0x000f220000000a00 */
[----:B------:R-:W-:Y:S01]  /*0ca0*/  IMAD.IADD R11, R8, 0x1, R13 ;  /* 0x00000001080b7824 */ /* 0x000fe200078e020d */
[----:B------:R-:W-:-:S06]  /*0cb0*/  IADD3 R13, PT, PT, -R13, UR6, RZ ;  /* 0x000000060d0d7c10 */ /* 0x000fcc000fffe1ff */
[----:B------:R-:W5:Y:S01]  /*0cc0*/  LDC.64 R6, c[0x0][0x390] ;  /* 0x0000e400ff067b82 */ /* 0x000f620000000a00 */
[----:B----4-:R-:W-:-:S06]  /*0cd0*/  IMAD.WIDE.U32 R4, R11, 0x4, R4 ;  /* 0x000000040b047825 */ /* 0x010fcc00078e0004 */
[----:B------:R-:W0:Y:S01]  /*0ce0*/  LDG.E R4, desc[UR8][R4.64] ;  /* 0x0000000804047981 */ /* 0x000e22000c1e1900 */
[----:B-----5:R-:W-:-:S06]  /*0cf0*/  IMAD.WIDE R6, R13, 0x4, R6 ;  /* 0x000000040d067825 */ /* 0x020fcc00078e0206 */
[----:B------:R-:W0:Y:S02]  /*0d00*/  LDG.E R6, desc[UR8][R6.64] ;  /* 0x0000000806067981 */ /* 0x000e24000c1e1900 */
[----:B0123--:R-:W-:-:S07]  /*0d10*/  FFMA R9, R4, R6, R9 ;  /* 0x0000000604097223 */ /* 0x00ffce0000000009 */
.L_x_20:
[----:B------:R-:W-:Y:S05]  /*0d20*/  BSYNC.RECONVERGENT B0 ;  /* 0x0000000000007941 */ /* 0x000fea0003800200 */
.L_x_19:
[----:B------:R-:W-:Y:S01]  /*0d30*/  STG.E desc[UR8][R2.64], R9 ;  /* 0x0000000902007986 */ /* 0x000fe2000c101908 */
[----:B------:R-:W-:Y:S05]  /*0d40*/  EXIT ;  /* 0x000000000000794d */ /* 0x000fea0003800000 */
.L_x_21:
        /* <DEDUP_REMOVED lines=11> */
.L_x_23:


//--------------------- .nv.shared.reserved.0     --------------------------
	.section	.nv.shared.reserved.0,"aw",@nobits
	.weak		__nv_reservedSMEM_offset_0_alias
	.size		__nv_reservedSMEM_offset_0_alias, 0, 64
	.other		__nv_reservedSMEM_offset_0_alias,@"STO_CUDA_RESERVED_SHARED STV_DEFAULT"
__nv_reservedSMEM_offset_0_alias:
	.zero		0
	.zero		64


//--------------------- .nv.constant0._Z20convolutionColumnGPUPfS_S_iii --------------------------
	.section	.nv.constant0._Z20convolutionColumnGPUPfS_S_iii,"a",@progbits
	.sectionflags	@""
	.align	4
.nv.constant0._Z20convolutionColumnGPUPfS_S_iii:
	.zero		932


//--------------------- .nv.constant0._Z17convolutionRowGPUPfS_S_iii --------------------------
	.section	.nv.constant0._Z17convolutionRowGPUPfS_S_iii,"a",@progbits
	.sectionflags	@""
	.align	4
.nv.constant0._Z17convolutionRowGPUPfS_S_iii:
	.zero		932


//--------------------- SYMBOLS --------------------------

	.type		.nv.reservedSmem.offset0,@object
	.size		.nv.reservedSmem.offset0,0x4
